//
// Generated by NVIDIA NVVM Compiler
//
// Compiler Build ID: CL-36424714
// Cuda compilation tools, release 13.0, V13.0.88
// Based on NVVM 20.0.0
//

.version 9.0
.target sm_100
.address_size 64

	// .globl	_Z7cudaBFSPiS_iS_S_S_i

.visible .entry _Z7cudaBFSPiS_iS_S_S_i(
	.param .u64 .ptr .align 1 _Z7cudaBFSPiS_iS_S_S_i_param_0,
	.param .u64 .ptr .align 1 _Z7cudaBFSPiS_iS_S_S_i_param_1,
	.param .u32 _Z7cudaBFSPiS_iS_S_S_i_param_2,
	.param .u64 .ptr .align 1 _Z7cudaBFSPiS_iS_S_S_i_param_3,
	.param .u64 .ptr .align 1 _Z7cudaBFSPiS_iS_S_S_i_param_4,
	.param .u64 .ptr .align 1 _Z7cudaBFSPiS_iS_S_S_i_param_5,
	.param .u32 _Z7cudaBFSPiS_iS_S_S_i_param_6
)
{
	.reg .pred 	%p<10>;
	.reg .b32 	%r<38>;
	.reg .b64 	%rd<17>;

	ld.param.u64 	%rd8, [_Z7cudaBFSPiS_iS_S_S_i_param_0];
	ld.param.u64 	%rd5, [_Z7cudaBFSPiS_iS_S_S_i_param_1];
	ld.param.u32 	%r21, [_Z7cudaBFSPiS_iS_S_S_i_param_2];
	ld.param.u64 	%rd6, [_Z7cudaBFSPiS_iS_S_S_i_param_3];
	ld.param.u64 	%rd7, [_Z7cudaBFSPiS_iS_S_S_i_param_4];
	ld.param.u32 	%r22, [_Z7cudaBFSPiS_iS_S_S_i_param_6];
	cvta.to.global.u64 	%rd1, %rd8;
	mov.u32 	%r23, %ctaid.x;
	mov.u32 	%r1, %ntid.x;
	mov.u32 	%r24, %tid.x;
	mad.lo.s32 	%r33, %r23, %r1, %r24;
	setp.ge.s32 	%p1, %r33, %r21;
	@%p1 bra 	$L__BB0_12;
	mul.lo.s32 	%r3, %r22, %r22;
	setp.lt.s32 	%p2, %r22, 1;
	@%p2 bra 	$L__BB0_12;
	mov.u32 	%r25, %nctaid.x;
	mul.lo.s32 	%r4, %r1, %r25;
$L__BB0_3:
	mul.lo.s32 	%r6, %r3, %r33;
	add.s32 	%r7, %r6, %r3;
	mov.u32 	%r34, %r6;
$L__BB0_4:
	mul.wide.s32 	%rd9, %r34, 4;
	add.s64 	%rd10, %rd1, %rd9;
	ld.global.u32 	%r26, [%rd10];
	setp.eq.s32 	%p3, %r26, 1;
	@%p3 bra 	$L__BB0_10;
	sub.s32 	%r9, %r34, %r6;
	cvta.to.global.u64 	%rd11, %rd6;
	atom.global.add.u32 	%r10, [%rd11], 1;
	setp.gt.s32 	%p4, %r10, 127;
	@%p4 bra 	$L__BB0_12;
	mul.wide.s32 	%rd12, %r6, 4;
	add.s64 	%rd2, %rd1, %rd12;
	mul.lo.s32 	%r11, %r3, %r10;
	cvta.to.global.u64 	%rd13, %rd5;
	mul.wide.s32 	%rd14, %r11, 4;
	add.s64 	%rd3, %rd13, %rd14;
	cvta.to.global.u64 	%rd4, %rd7;
	div.s32 	%r13, %r9, %r22;
	mul.lo.s32 	%r28, %r13, %r22;
	sub.s32 	%r35, %r9, %r28;
	mov.b32 	%r37, 0;
$L__BB0_7:
	or.b32  	%r29, %r13, %r35;
	ld.global.u32 	%r30, [%rd2];
	st.global.u32 	[%rd3], %r30;
	setp.ne.s32 	%p5, %r30, 0;
	setp.eq.s32 	%p6, %r29, 0;
	or.pred  	%p7, %p5, %p6;
	@%p7 bra 	$L__BB0_9;
	add.s32 	%r31, %r37, %r11;
	mul.wide.s32 	%rd15, %r31, 4;
	add.s64 	%rd16, %rd4, %rd15;
	mov.b32 	%r32, 0;
	st.global.u32 	[%rd16], %r32;
	add.s32 	%r37, %r37, 1;
$L__BB0_9:
	add.s32 	%r35, %r35, 1;
	bra.uni 	$L__BB0_7;
$L__BB0_10:
	add.s32 	%r34, %r34, 1;
	setp.lt.s32 	%p8, %r34, %r7;
	@%p8 bra 	$L__BB0_4;
	add.s32 	%r33, %r33, %r4;
	setp.lt.s32 	%p9, %r33, %r21;
	@%p9 bra 	$L__BB0_3;
$L__BB0_12:
	ret;

}
	// .globl	_Z13cudaBackTrackPiiS_S_PbS_i
.visible .entry _Z13cudaBackTrackPiiS_S_PbS_i(
	.param .u64 .ptr .align 1 _Z13cudaBackTrackPiiS_S_PbS_i_param_0,
	.param .u32 _Z13cudaBackTrackPiiS_S_PbS_i_param_1,
	.param .u64 .ptr .align 1 _Z13cudaBackTrackPiiS_S_PbS_i_param_2,
	.param .u64 .ptr .align 1 _Z13cudaBackTrackPiiS_S_PbS_i_param_3,
	.param .u64 .ptr .align 1 _Z13cudaBackTrackPiiS_S_PbS_i_param_4,
	.param .u64 .ptr .align 1 _Z13cudaBackTrackPiiS_S_PbS_i_param_5,
	.param .u32 _Z13cudaBackTrackPiiS_S_PbS_i_param_6
)
{
	.reg .pred 	%p<54>;
	.reg .b16 	%rs<8>;
	.reg .b32 	%r<142>;
	.reg .b32 	%f<9>;
	.reg .b64 	%rd<91>;

	ld.param.u64 	%rd20, [_Z13cudaBackTrackPiiS_S_PbS_i_param_0];
	ld.param.u32 	%r67, [_Z13cudaBackTrackPiiS_S_PbS_i_param_1];
	ld.param.u64 	%rd21, [_Z13cudaBackTrackPiiS_S_PbS_i_param_2];
	ld.param.u64 	%rd22, [_Z13cudaBackTrackPiiS_S_PbS_i_param_3];
	ld.param.u64 	%rd24, [_Z13cudaBackTrackPiiS_S_PbS_i_param_4];
	ld.param.u32 	%r68, [_Z13cudaBackTrackPiiS_S_PbS_i_param_6];
	cvta.to.global.u64 	%rd1, %rd21;
	cvta.to.global.u64 	%rd2, %rd20;
	cvta.to.global.u64 	%rd3, %rd22;
	cvta.to.global.u64 	%rd4, %rd24;
	mov.u32 	%r69, %ctaid.x;
	mov.u32 	%r1, %ntid.x;
	mov.u32 	%r70, %tid.x;
	mad.lo.s32 	%r120, %r69, %r1, %r70;
	ld.global.u8 	%rs1, [%rd4];
	setp.ne.s16 	%p3, %rs1, 0;
	setp.ge.s32 	%p4, %r120, %r67;
	or.pred  	%p5, %p3, %p4;
	@%p5 bra 	$L__BB1_56;
	mul.lo.s32 	%r3, %r68, %r68;
	setp.lt.s32 	%p6, %r68, 1;
	mov.u32 	%r71, %nctaid.x;
	mul.lo.s32 	%r4, %r1, %r71;
	@%p6 bra 	$L__BB1_27;
	max.u32 	%r99, %r3, 1;
	and.b32  	%r5, %r99, 1;
	and.b32  	%r6, %r99, -4;
	cvt.rn.f32.s32 	%f6, %r68;
	sqrt.rn.f32 	%f1, %f6;
$L__BB1_3:
	ld.param.u64 	%rd86, [_Z13cudaBackTrackPiiS_S_PbS_i_param_3];
	ld.param.u64 	%rd82, [_Z13cudaBackTrackPiiS_S_PbS_i_param_0];
	mul.lo.s32 	%r101, %r3, %r120;
	cvt.s64.s32 	%rd5, %r101;
	cvta.to.global.u64 	%rd6, %rd82;
	mul.wide.s32 	%rd55, %r101, 4;
	add.s64 	%rd7, %rd6, %rd55;
	cvta.to.global.u64 	%rd56, %rd86;
	mul.wide.s32 	%rd57, %r120, 4;
	add.s64 	%rd58, %rd56, %rd57;
	ld.global.u32 	%r8, [%rd58];
	setp.lt.s32 	%p30, %r8, 1;
	mov.b32 	%r131, 0;
	@%p30 bra 	$L__BB1_9;
	shl.b64 	%rd59, %rd5, 2;
	add.s64 	%rd8, %rd6, %rd59;
	mov.b32 	%r131, 0;
$L__BB1_5:
	ld.param.u64 	%rd84, [_Z13cudaBackTrackPiiS_S_PbS_i_param_2];
	neg.s32 	%r128, %r68;
	cvt.s64.s32 	%rd60, %r131;
	add.s64 	%rd61, %rd60, %rd5;
	cvta.to.global.u64 	%rd62, %rd84;
	shl.b64 	%rd63, %rd61, 2;
	add.s64 	%rd64, %rd62, %rd63;
	ld.global.u32 	%r103, [%rd64];
	mul.wide.s32 	%rd65, %r103, 4;
	add.s64 	%rd66, %rd7, %rd65;
	ld.global.u32 	%r104, [%rd66];
	add.s32 	%r105, %r104, 1;
	st.global.u32 	[%rd66], %r105;
	ld.global.u32 	%r15, [%rd64];
	div.s32 	%r16, %r15, %r68;
	mul.lo.s32 	%r124, %r16, %r68;
	sub.s32 	%r126, %r15, %r124;
	mul.wide.s32 	%rd67, %r15, 4;
	add.s64 	%rd12, %rd7, %rd67;
	ld.global.u32 	%r18, [%rd12];
	neg.s32 	%r127, %r16;
	neg.s32 	%r125, %r126;
$L__BB1_6:
	mul.wide.s32 	%rd68, %r124, 4;
	add.s64 	%rd69, %rd8, %rd68;
	ld.global.u32 	%r106, [%rd69];
	setp.eq.s32 	%p31, %r106, %r18;
	setp.ne.s32 	%p32, %r125, 0;
	and.pred  	%p33, %p32, %p31;
	@%p33 bra 	$L__BB1_22;
	mul.wide.s32 	%rd70, %r126, 4;
	add.s64 	%rd71, %rd7, %rd70;
	ld.global.u32 	%r107, [%rd71];
	setp.eq.s32 	%p34, %r107, %r18;
	setp.ne.s32 	%p35, %r127, 0;
	and.pred  	%p36, %p35, %p34;
	@%p36 bra 	$L__BB1_22;
	add.s32 	%r128, %r128, 1;
	setp.eq.s32 	%p37, %r128, 0;
	add.s32 	%r127, %r127, 1;
	add.s32 	%r126, %r126, %r68;
	add.s32 	%r125, %r125, 1;
	add.s32 	%r124, %r124, 1;
	@%p37 bra 	$L__BB1_25;
	bra.uni 	$L__BB1_6;
$L__BB1_9:
	setp.ne.s32 	%p46, %r131, %r8;
	@%p46 bra 	$L__BB1_16;
	ld.param.u64 	%rd88, [_Z13cudaBackTrackPiiS_S_PbS_i_param_5];
	cvta.to.global.u64 	%rd9, %rd88;
	setp.lt.u32 	%p47, %r3, 4;
	mov.b16 	%rs6, 1;
	st.global.u8 	[%rd4], %rs6;
	mov.b64 	%rd89, 0;
	@%p47 bra 	$L__BB1_14;
	mov.b32 	%r122, 0;
$L__BB1_12:
	mul.wide.u32 	%rd75, %r122, 4;
	add.s64 	%rd76, %rd7, %rd75;
	ld.global.u32 	%r115, [%rd76];
	add.s64 	%rd77, %rd9, %rd75;
	st.global.u32 	[%rd77], %r115;
	ld.global.u32 	%r116, [%rd76+4];
	st.global.u32 	[%rd77+4], %r116;
	ld.global.u32 	%r117, [%rd76+8];
	st.global.u32 	[%rd77+8], %r117;
	ld.global.u32 	%r118, [%rd76+12];
	st.global.u32 	[%rd77+12], %r118;
	add.s32 	%r122, %r122, 4;
	setp.eq.s32 	%p48, %r122, %r6;
	@%p48 bra 	$L__BB1_13;
	bra.uni 	$L__BB1_12;
$L__BB1_13:
	cvt.u64.u32 	%rd89, %r6;
$L__BB1_14:
	setp.eq.s32 	%p49, %r5, 0;
	@%p49 bra 	$L__BB1_16;
	shl.b64 	%rd78, %rd89, 2;
	add.s64 	%rd79, %rd7, %rd78;
	ld.global.u32 	%r119, [%rd79];
	add.s64 	%rd80, %rd9, %rd78;
	st.global.u32 	[%rd80], %r119;
$L__BB1_16:
	add.s32 	%r120, %r120, %r4;
	ld.global.u8 	%rs7, [%rd4];
	setp.eq.s16 	%p50, %rs7, 0;
	setp.lt.s32 	%p51, %r120, %r67;
	and.pred  	%p52, %p50, %p51;
	@%p52 bra 	$L__BB1_3;
	bra.uni 	$L__BB1_56;
$L__BB1_17:
	add.s32 	%r110, %r40, %r129;
	mul.lo.s32 	%r33, %r110, %r68;
	mov.b32 	%r130, 0;
$L__BB1_18:
	add.s32 	%r111, %r33, %r130;
	mul.wide.s32 	%rd72, %r111, 4;
	add.s64 	%rd73, %rd7, %rd72;
	ld.global.u32 	%r112, [%rd73];
	setp.eq.s32 	%p39, %r112, %r18;
	setp.ne.s32 	%p40, %r111, %r15;
	and.pred  	%p41, %p39, %p40;
	@%p41 bra 	$L__BB1_22;
	add.s32 	%r130, %r130, 1;
	cvt.rn.f32.u32 	%f7, %r130;
	setp.gt.f32 	%p42, %f1, %f7;
	@%p42 bra 	$L__BB1_18;
	add.s32 	%r129, %r129, 1;
	cvt.rn.f32.u32 	%f8, %r129;
	setp.gt.f32 	%p43, %f1, %f8;
	@%p43 bra 	$L__BB1_17;
$L__BB1_21:
	add.s32 	%r131, %r131, 1;
	bra.uni 	$L__BB1_24;
$L__BB1_22:
	setp.ne.s32 	%p44, %r18, %r68;
	@%p44 bra 	$L__BB1_24;
	mov.b32 	%r113, 0;
	st.global.u32 	[%rd12], %r113;
	add.s32 	%r131, %r131, -1;
$L__BB1_24:
	setp.lt.s32 	%p45, %r131, %r8;
	@%p45 bra 	$L__BB1_5;
	bra.uni 	$L__BB1_9;
$L__BB1_25:
	setp.gt.f32 	%p38, %f1, 0f00000000;
	@%p38 bra 	$L__BB1_26;
	bra.uni 	$L__BB1_21;
$L__BB1_26:
	div.s32 	%r40, %r16, %r68;
	mov.b32 	%r129, 0;
	bra.uni 	$L__BB1_17;
$L__BB1_27:
	setp.ne.s32 	%p7, %r68, 0;
	@%p7 bra 	$L__BB1_35;
$L__BB1_28:
	mul.wide.s32 	%rd47, %r120, 4;
	add.s64 	%rd48, %rd3, %rd47;
	ld.global.u32 	%r42, [%rd48];
	setp.lt.s32 	%p24, %r42, 1;
	mov.b32 	%r134, 0;
	@%p24 bra 	$L__BB1_31;
	mul.lo.s32 	%r94, %r3, %r120;
	cvt.u64.u32 	%rd13, %r94;
	mov.b32 	%r134, 0;
	cvt.u32.u64 	%r95, %rd13;
$L__BB1_30:
	add.s32 	%r96, %r134, %r95;
	mul.wide.u32 	%rd49, %r96, 4;
	add.s64 	%rd50, %rd1, %rd49;
	ld.global.s32 	%rd51, [%rd50];
	add.s64 	%rd52, %rd13, %rd51;
	shl.b64 	%rd53, %rd52, 2;
	add.s64 	%rd54, %rd2, %rd53;
	ld.global.u32 	%r97, [%rd54];
	add.s32 	%r98, %r97, 1;
	st.global.u32 	[%rd54], %r98;
	add.s32 	%r134, %r134, 1;
	setp.lt.s32 	%p25, %r134, %r42;
	@%p25 bra 	$L__BB1_30;
$L__BB1_31:
	setp.eq.s32 	%p26, %r134, %r42;
	@%p26 bra 	$L__BB1_33;
	ld.global.u8 	%rs4, [%rd4];
	setp.eq.s16 	%p53, %rs4, 0;
	bra.uni 	$L__BB1_34;
$L__BB1_33:
	mov.b16 	%rs5, 1;
	st.global.u8 	[%rd4], %rs5;
	mov.pred 	%p53, 0;
$L__BB1_34:
	add.s32 	%r120, %r120, %r4;
	setp.lt.s32 	%p28, %r120, %r67;
	and.pred  	%p29, %p53, %p28;
	@%p29 bra 	$L__BB1_28;
	bra.uni 	$L__BB1_56;
$L__BB1_35:
	max.u32 	%r72, %r3, 1;
	and.b32  	%r47, %r72, 1;
	and.b32  	%r48, %r72, -4;
	cvt.rn.f32.s32 	%f3, %r68;
	sqrt.rn.f32 	%f2, %f3;
$L__BB1_36:
	ld.param.u64 	%rd85, [_Z13cudaBackTrackPiiS_S_PbS_i_param_3];
	ld.param.u64 	%rd81, [_Z13cudaBackTrackPiiS_S_PbS_i_param_0];
	mul.lo.s32 	%r74, %r3, %r120;
	cvt.s64.s32 	%rd14, %r74;
	cvta.to.global.u64 	%rd25, %rd81;
	mul.wide.s32 	%rd26, %r74, 4;
	add.s64 	%rd15, %rd25, %rd26;
	cvta.to.global.u64 	%rd27, %rd85;
	mul.wide.s32 	%rd28, %r120, 4;
	add.s64 	%rd29, %rd27, %rd28;
	ld.global.u32 	%r50, [%rd29];
	setp.lt.s32 	%p8, %r50, 1;
	mov.b32 	%r139, 0;
	@%p8 bra 	$L__BB1_48;
	mov.b32 	%r139, 0;
$L__BB1_38:
	ld.param.u64 	%rd83, [_Z13cudaBackTrackPiiS_S_PbS_i_param_2];
	setp.leu.f32 	%p9, %f2, 0f00000000;
	cvt.s64.s32 	%rd30, %r139;
	add.s64 	%rd31, %rd30, %rd14;
	cvta.to.global.u64 	%rd32, %rd83;
	shl.b64 	%rd33, %rd31, 2;
	add.s64 	%rd34, %rd32, %rd33;
	ld.global.u32 	%r76, [%rd34];
	mul.wide.s32 	%rd35, %r76, 4;
	add.s64 	%rd36, %rd15, %rd35;
	ld.global.u32 	%r77, [%rd36];
	add.s32 	%r78, %r77, 1;
	st.global.u32 	[%rd36], %r78;
	ld.global.u32 	%r52, [%rd34];
	mul.wide.s32 	%rd37, %r52, 4;
	add.s64 	%rd16, %rd15, %rd37;
	ld.global.u32 	%r53, [%rd16];
	@%p9 bra 	$L__BB1_46;
	div.s32 	%r80, %r52, %r68;
	div.s32 	%r54, %r80, %r68;
	mov.b32 	%r137, 0;
$L__BB1_40:
	add.s32 	%r82, %r54, %r137;
	mul.lo.s32 	%r56, %r82, %r68;
	mov.b32 	%r138, 0;
	bra.uni 	$L__BB1_42;
$L__BB1_41:
	add.s32 	%r138, %r138, 1;
	cvt.rn.f32.u32 	%f4, %r138;
	setp.leu.f32 	%p14, %f2, %f4;
	@%p14 bra 	$L__BB1_45;
$L__BB1_42:
	add.s32 	%r83, %r56, %r138;
	mul.wide.s32 	%rd38, %r83, 4;
	add.s64 	%rd39, %rd15, %rd38;
	ld.global.u32 	%r84, [%rd39];
	setp.ne.s32 	%p10, %r84, %r53;
	setp.eq.s32 	%p11, %r83, %r52;
	or.pred  	%p12, %p10, %p11;
	@%p12 bra 	$L__BB1_41;
	setp.ne.s32 	%p13, %r53, %r68;
	@%p13 bra 	$L__BB1_47;
	mov.b32 	%r85, 0;
	st.global.u32 	[%rd16], %r85;
	add.s32 	%r139, %r139, -1;
	bra.uni 	$L__BB1_47;
$L__BB1_45:
	add.s32 	%r137, %r137, 1;
	cvt.rn.f32.u32 	%f5, %r137;
	setp.gt.f32 	%p15, %f2, %f5;
	@%p15 bra 	$L__BB1_40;
$L__BB1_46:
	add.s32 	%r139, %r139, 1;
$L__BB1_47:
	setp.lt.s32 	%p16, %r139, %r50;
	@%p16 bra 	$L__BB1_38;
$L__BB1_48:
	setp.ne.s32 	%p17, %r139, %r50;
	@%p17 bra 	$L__BB1_55;
	ld.param.u64 	%rd87, [_Z13cudaBackTrackPiiS_S_PbS_i_param_5];
	cvta.to.global.u64 	%rd17, %rd87;
	setp.lt.u32 	%p18, %r3, 4;
	mov.b16 	%rs2, 1;
	st.global.u8 	[%rd4], %rs2;
	mov.b64 	%rd90, 0;
	@%p18 bra 	$L__BB1_53;
	mov.b32 	%r141, 0;
$L__BB1_51:
	mul.wide.u32 	%rd41, %r141, 4;
	add.s64 	%rd42, %rd15, %rd41;
	ld.global.u32 	%r87, [%rd42];
	add.s64 	%rd43, %rd17, %rd41;
	st.global.u32 	[%rd43], %r87;
	ld.global.u32 	%r88, [%rd42+4];
	st.global.u32 	[%rd43+4], %r88;
	ld.global.u32 	%r89, [%rd42+8];
	st.global.u32 	[%rd43+8], %r89;
	ld.global.u32 	%r90, [%rd42+12];
	st.global.u32 	[%rd43+12], %r90;
	add.s32 	%r141, %r141, 4;
	setp.ne.s32 	%p19, %r141, %r48;
	@%p19 bra 	$L__BB1_51;
	cvt.u64.u32 	%rd90, %r48;
$L__BB1_53:
	setp.eq.s32 	%p20, %r47, 0;
	@%p20 bra 	$L__BB1_55;
	shl.b64 	%rd44, %rd90, 2;
	add.s64 	%rd45, %rd15, %rd44;
	ld.global.u32 	%r91, [%rd45];
	add.s64 	%rd46, %rd17, %rd44;
	st.global.u32 	[%rd46], %r91;
$L__BB1_55:
	add.s32 	%r120, %r120, %r4;
	ld.global.u8 	%rs3, [%rd4];
	setp.eq.s16 	%p21, %rs3, 0;
	setp.lt.s32 	%p22, %r120, %r67;
	and.pred  	%p23, %p21, %p22;
	@%p23 bra 	$L__BB1_36;
$L__BB1_56:
	ret;

}


// ===== COMPILED SASS (sm_100) =====

	.target	sm_100

	.elftype	@"ET_EXEC"


//--------------------- .note.nv.tkinfo           --------------------------
	.section	.note.nv.tkinfo,"",@"SHT_NOTE"
	.sectionflags	@"SHF_NOTE_NV_TKINFO"
	.tkinfo
        /*0018*/ 	.word	0x00000002
        /*0030*/ 	.string	""
        /*0030*/ 	.string	"ptxas"
        /*0030*/ 	.string	"Cuda compilation tools, release 13.0, V13.0.88"
        /*0030*/ 	.string	"Build cuda_13.0.r13.0/compiler.36424714_0"
        /*0030*/ 	.string	"-arch sm_100 -m 64 "



//--------------------- .note.nv.cuinfo           --------------------------
	.section	.note.nv.cuinfo,"",@"SHT_NOTE"
	.sectionflags	@"SHF_NOTE_NV_CUINFO"
        /*0018*/ 	.short	0x0002
        /*001a*/ 	.short	0x0064
        /*001c*/ 	.short	0x0082
	.zero		2


//--------------------- .nv.info                  --------------------------
	.section	.nv.info,"",@"SHT_CUDA_INFO"
	.align	4


	//----- nvinfo : EIATTR_REGCOUNT
	.align		4
        /*0000*/ 	.byte	0x04, 0x2f
        /*0002*/ 	.short	(.L_1 - .L_0)
	.align		4
.L_0:
        /*0004*/ 	.word	index@(_Z7cudaBFSPiS_iS_S_S_i)
        /*0008*/ 	.word	0x00000014


	//----- nvinfo : EIATTR_FRAME_SIZE
	.align		4
.L_1:
        /*000c*/ 	.byte	0x04, 0x11
        /*000e*/ 	.short	(.L_3 - .L_2)
	.align		4
.L_2:
        /*0010*/ 	.word	index@(_Z7cudaBFSPiS_iS_S_S_i)
        /*0014*/ 	.word	0x00000000


	//----- nvinfo : EIATTR_REGCOUNT
	.align		4
.L_3:
        /*0018*/ 	.byte	0x04, 0x2f
        /*001a*/ 	.short	(.L_5 - .L_4)
	.align		4
.L_4:
        /*001c*/ 	.word	index@(_Z13cudaBackTrackPiiS_S_PbS_i)
        /*0020*/ 	.word	0x00000020


	//----- nvinfo : EIATTR_FRAME_SIZE
	.align		4
.L_5:
        /*0024*/ 	.byte	0x04, 0x11
        /*0026*/ 	.short	(.L_7 - .L_6)
	.align		4
.L_6:
        /*0028*/ 	.word	index@($__internal_0_$__cuda_sm20_sqrt_rn_f32_slowpath)
        /*002c*/ 	.word	0x00000000


	//----- nvinfo : EIATTR_FRAME_SIZE
	.align		4
.L_7:
        /*0030*/ 	.byte	0x04, 0x11
        /*0032*/ 	.short	(.L_9 - .L_8)
	.align		4
.L_8:
        /*0034*/ 	.word	index@(_Z13cudaBackTrackPiiS_S_PbS_i)
        /*0038*/ 	.word	0x00000000


	//----- nvinfo : EIATTR_MIN_STACK_SIZE
	.align		4
.L_9:
        /*003c*/ 	.byte	0x04, 0x12
        /*003e*/ 	.short	(.L_11 - .L_10)
	.align		4
.L_10:
        /*0040*/ 	.word	index@(_Z13cudaBackTrackPiiS_S_PbS_i)
        /*0044*/ 	.word	0x00000000


	//----- nvinfo : EIATTR_MIN_STACK_SIZE
	.align		4
.L_11:
        /*0048*/ 	.byte	0x04, 0x12
        /*004a*/ 	.short	(.L_13 - .L_12)
	.align		4
.L_12:
        /*004c*/ 	.word	index@(_Z7cudaBFSPiS_iS_S_S_i)
        /*0050*/ 	.word	0x00000000
.L_13:


//--------------------- .nv.compat                --------------------------
	.section	.nv.compat,"",@"SHT_CUDA_COMPAT_INFO"
	.align	4
        /*0000*/ 	.byte	0x02, 0x09, 0x00, 0x00, 0x02, 0x02, 0x01, 0x00, 0x02, 0x05, 0x05, 0x00, 0x03, 0x07, 0x01, 0x01
        /*0010*/ 	.byte	0x02, 0x03, 0x00, 0x00, 0x02, 0x06, 0x01, 0x00, 0x04, 0x0b, 0x08, 0x00, 0x01, 0x00, 0x00, 0x00
        /*0020*/ 	.byte	0x00, 0x00, 0x00, 0x00


//--------------------- .nv.info._Z13cudaBackTrackPiiS_S_PbS_i --------------------------
	.section	.nv.info._Z13cudaBackTrackPiiS_S_PbS_i,"",@"SHT_CUDA_INFO"
	.sectionflags	@""
	.align	4


	//----- nvinfo : EIATTR_CUDA_API_VERSION
	.align		4
        /*0000*/ 	.byte	0x04, 0x37
        /*0002*/ 	.short	(.L_15 - .L_14)
.L_14:
        /*0004*/ 	.word	0x00000082


	//----- nvinfo : EIATTR_KPARAM_INFO
	.align		4
.L_15:
        /*0008*/ 	.byte	0x04, 0x17
        /*000a*/ 	.short	(.L_17 - .L_16)
.L_16:
        /*000c*/ 	.word	0x00000000
        /*0010*/ 	.short	0x0006
        /*0012*/ 	.short	0x0030
        /*0014*/ 	.byte	0x00, 0xf0, 0x11, 0x00


	//----- nvinfo : EIATTR_KPARAM_INFO
	.align		4
.L_17:
        /*0018*/ 	.byte	0x04, 0x17
        /*001a*/ 	.short	(.L_19 - .L_18)
.L_18:
        /*001c*/ 	.word	0x00000000
        /*0020*/ 	.short	0x0005
        /*0022*/ 	.short	0x0028
        /*0024*/ 	.byte	0x00, 0xf5, 0x21, 0x00


	//----- nvinfo : EIATTR_KPARAM_INFO
	.align		4
.L_19:
        /*0028*/ 	.byte	0x04, 0x17
        /*002a*/ 	.short	(.L_21 - .L_20)
.L_20:
        /*002c*/ 	.word	0x00000000
        /*0030*/ 	.short	0x0004
        /*0032*/ 	.short	0x0020
        /*0034*/ 	.byte	0x00, 0xf5, 0x21, 0x00


	//----- nvinfo : EIATTR_KPARAM_INFO
	.align		4
.L_21:
        /*0038*/ 	.byte	0x04, 0x17
        /*003a*/ 	.short	(.L_23 - .L_22)
.L_22:
        /*003c*/ 	.word	0x00000000
        /*0040*/ 	.short	0x0003
        /*0042*/ 	.short	0x0018
        /*0044*/ 	.byte	0x00, 0xf5, 0x21, 0x00


	//----- nvinfo : EIATTR_KPARAM_INFO
	.align		4
.L_23:
        /*0048*/ 	.byte	0x04, 0x17
        /*004a*/ 	.short	(.L_25 - .L_24)
.L_24:
        /*004c*/ 	.word	0x00000000
        /*0050*/ 	.short	0x0002
        /*0052*/ 	.short	0x0010
        /*0054*/ 	.byte	0x00, 0xf5, 0x21, 0x00


	//----- nvinfo : EIATTR_KPARAM_INFO
	.align		4
.L_25:
        /*0058*/ 	.byte	0x04, 0x17
        /*005a*/ 	.short	(.L_27 - .L_26)
.L_26:
        /*005c*/ 	.word	0x00000000
        /*0060*/ 	.short	0x0001
        /*0062*/ 	.short	0x0008
        /*0064*/ 	.byte	0x00, 0xf0, 0x11, 0x00


	//----- nvinfo : EIATTR_KPARAM_INFO
	.align		4
.L_27:
        /*0068*/ 	.byte	0x04, 0x17
        /*006a*/ 	.short	(.L_29 - .L_28)
.L_28:
        /*006c*/ 	.word	0x00000000
        /*0070*/ 	.short	0x0000
        /*0072*/ 	.short	0x0000
        /*0074*/ 	.byte	0x00, 0xf5, 0x21, 0x00


	//----- nvinfo : EIATTR_SPARSE_MMA_MASK
	.align		4
.L_29:
        /*0078*/ 	.byte	0x03, 0x50
        /*007a*/ 	.short	0x0000


	//----- nvinfo : EIATTR_MAXREG_COUNT
	.align		4
        /*007c*/ 	.byte	0x03, 0x1b
        /*007e*/ 	.short	0x00ff


	//----- nvinfo : EIATTR_MERCURY_ISA_VERSION
	.align		4
        /*0080*/ 	.byte	0x03, 0x5f
        /*0082*/ 	.short	0x0101


	//----- nvinfo : EIATTR_VRC_CTA_INIT_COUNT
	.align		4
        /*0084*/ 	.byte	0x02, 0x4a
	.zero		1
	.zero		1


	//----- nvinfo : EIATTR_EXIT_INSTR_OFFSETS
	.align		4
        /*0088*/ 	.byte	0x04, 0x1c
        /*008a*/ 	.short	(.L_31 - .L_30)


	//   ....[0]....
.L_30:
        /*008c*/ 	.word	0x000000b0


	//   ....[1]....
        /*0090*/ 	.word	0x000012f0


	//   ....[2]....
        /*0094*/ 	.word	0x00001560


	//   ....[3]....
        /*0098*/ 	.word	0x000024b0


	//----- nvinfo : EIATTR_CRS_STACK_SIZE
	.align		4
.L_31:
        /*009c*/ 	.byte	0x04, 0x1e
        /*009e*/ 	.short	(.L_33 - .L_32)
.L_32:
        /*00a0*/ 	.word	0x00000000


	//----- nvinfo : EIATTR_CBANK_PARAM_SIZE
	.align		4
.L_33:
        /*00a4*/ 	.byte	0x03, 0x19
        /*00a6*/ 	.short	0x0034


	//----- nvinfo : EIATTR_PARAM_CBANK
	.align		4
        /*00a8*/ 	.byte	0x04, 0x0a
        /*00aa*/ 	.short	(.L_35 - .L_34)
	.align		4
.L_34:
        /*00ac*/ 	.word	index@(.nv.constant0._Z13cudaBackTrackPiiS_S_PbS_i)
        /*00b0*/ 	.short	0x0380
        /*00b2*/ 	.short	0x0034


	//----- nvinfo : EIATTR_SW_WAR
	.align		4
.L_35:
        /*00b4*/ 	.byte	0x04, 0x36
        /*00b6*/ 	.short	(.L_37 - .L_36)
.L_36:
        /*00b8*/ 	.word	0x00000008
.L_37:


//--------------------- .nv.info._Z7cudaBFSPiS_iS_S_S_i --------------------------
	.section	.nv.info._Z7cudaBFSPiS_iS_S_S_i,"",@"SHT_CUDA_INFO"
	.sectionflags	@""
	.align	4


	//----- nvinfo : EIATTR_CUDA_API_VERSION
	.align		4
        /*0000*/ 	.byte	0x04, 0x37
        /*0002*/ 	.short	(.L_39 - .L_38)
.L_38:
        /*0004*/ 	.word	0x00000082


	//----- nvinfo : EIATTR_KPARAM_INFO
	.align		4
.L_39:
        /*0008*/ 	.byte	0x04, 0x17
        /*000a*/ 	.short	(.L_41 - .L_40)
.L_40:
        /*000c*/ 	.word	0x00000000
        /*0010*/ 	.short	0x0006
        /*0012*/ 	.short	0x0030
        /*0014*/ 	.byte	0x00, 0xf0, 0x11, 0x00


	//----- nvinfo : EIATTR_KPARAM_INFO
	.align		4
.L_41:
        /*0018*/ 	.byte	0x04, 0x17
        /*001a*/ 	.short	(.L_43 - .L_42)
.L_42:
        /*001c*/ 	.word	0x00000000
        /*0020*/ 	.short	0x0005
        /*0022*/ 	.short	0x0028
        /*0024*/ 	.byte	0x00, 0xf5, 0x21, 0x00


	//----- nvinfo : EIATTR_KPARAM_INFO
	.align		4
.L_43:
        /*0028*/ 	.byte	0x04, 0x17
        /*002a*/ 	.short	(.L_45 - .L_44)
.L_44:
        /*002c*/ 	.word	0x00000000
        /*0030*/ 	.short	0x0004
        /*0032*/ 	.short	0x0020
        /*0034*/ 	.byte	0x00, 0xf5, 0x21, 0x00


	//----- nvinfo : EIATTR_KPARAM_INFO
	.align		4
.L_45:
        /*0038*/ 	.byte	0x04, 0x17
        /*003a*/ 	.short	(.L_47 - .L_46)
.L_46:
        /*003c*/ 	.word	0x00000000
        /*0040*/ 	.short	0x0003
        /*0042*/ 	.short	0x0018
        /*0044*/ 	.byte	0x00, 0xf5, 0x21, 0x00


	//----- nvinfo : EIATTR_KPARAM_INFO
	.align		4
.L_47:
        /*0048*/ 	.byte	0x04, 0x17
        /*004a*/ 	.short	(.L_49 - .L_48)
.L_48:
        /*004c*/ 	.word	0x00000000
        /*0050*/ 	.short	0x0002
        /*0052*/ 	.short	0x0010
        /*0054*/ 	.byte	0x00, 0xf0, 0x11, 0x00


	//----- nvinfo : EIATTR_KPARAM_INFO
	.align		4
.L_49:
        /*0058*/ 	.byte	0x04, 0x17
        /*005a*/ 	.short	(.L_51 - .L_50)
.L_50:
        /*005c*/ 	.word	0x00000000
        /*0060*/ 	.short	0x0001
        /*0062*/ 	.short	0x0008
        /*0064*/ 	.byte	0x00, 0xf5, 0x21, 0x00


	//----- nvinfo : EIATTR_KPARAM_INFO
	.align		4
.L_51:
        /*0068*/ 	.byte	0x04, 0x17
        /*006a*/ 	.short	(.L_53 - .L_52)
.L_52:
        /*006c*/ 	.word	0x00000000
        /*0070*/ 	.short	0x0000
        /*0072*/ 	.short	0x0000
        /*0074*/ 	.byte	0x00, 0xf5, 0x21, 0x00


	//----- nvinfo : EIATTR_SPARSE_MMA_MASK
	.align		4
.L_53:
        /*0078*/ 	.byte	0x03, 0x50
        /*007a*/ 	.short	0x0000


	//----- nvinfo : EIATTR_MAXREG_COUNT
	.align		4
        /*007c*/ 	.byte	0x03, 0x1b
        /*007e*/ 	.short	0x00ff


	//----- nvinfo : EIATTR_MERCURY_ISA_VERSION
	.align		4
        /*0080*/ 	.byte	0x03, 0x5f
        /*0082*/ 	.short	0x0101


	//----- nvinfo : EIATTR_INT_WARP_WIDE_INSTR_OFFSETS
	.align		4
        /*0084*/ 	.byte	0x04, 0x31
        /*0086*/ 	.short	(.L_55 - .L_54)


	//   ....[0]....
.L_54:
        /*0088*/ 	.word	0x00000260


	//   ....[1]....
        /*008c*/ 	.word	0x000002f0


	//----- nvinfo : EIATTR_VRC_CTA_INIT_COUNT
	.align		4
.L_55:
        /*0090*/ 	.byte	0x02, 0x4a
	.zero		1
	.zero		1


	//----- nvinfo : EIATTR_EXIT_INSTR_OFFSETS
	.align		4
        /*0094*/ 	.byte	0x04, 0x1c
        /*0096*/ 	.short	(.L_57 - .L_56)


	//   ....[0]....
.L_56:
        /*0098*/ 	.word	0x00000070


	//   ....[1]....
        /*009c*/ 	.word	0x000000a0


	//   ....[2]....
        /*00a0*/ 	.word	0x00000230


	//   ....[3]....
        /*00a4*/ 	.word	0x00000320


	//----- nvinfo : EIATTR_CRS_STACK_SIZE
	.align		4
.L_57:
        /*00a8*/ 	.byte	0x04, 0x1e
        /*00aa*/ 	.short	(.L_59 - .L_58)
.L_58:
        /*00ac*/ 	.word	0x00000000


	//----- nvinfo : EIATTR_CBANK_PARAM_SIZE
	.align		4
.L_59:
        /*00b0*/ 	.byte	0x03, 0x19
        /*00b2*/ 	.short	0x0034


	//----- nvinfo : EIATTR_PARAM_CBANK
	.align		4
        /*00b4*/ 	.byte	0x04, 0x0a
        /*00b6*/ 	.short	(.L_61 - .L_60)
	.align		4
.L_60:
        /*00b8*/ 	.word	index@(.nv.constant0._Z7cudaBFSPiS_iS_S_S_i)
        /*00bc*/ 	.short	0x0380
        /*00be*/ 	.short	0x0034


	//----- nvinfo : EIATTR_SW_WAR
	.align		4
.L_61:
        /*00c0*/ 	.byte	0x04, 0x36
        /*00c2*/ 	.short	(.L_63 - .L_62)
.L_62:
        /*00c4*/ 	.word	0x00000008
.L_63:


//--------------------- .nv.callgraph             --------------------------
	.section	.nv.callgraph,"",@"SHT_CUDA_CALLGRAPH"
	.align	4
	.sectionentsize	8
	.align		4
        /*0000*/ 	.word	0x00000000
	.align		4
        /*0004*/ 	.word	0xffffffff
	.align		4
        /*0008*/ 	.word	0x00000000
	.align		4
        /*000c*/ 	.word	0xfffffffe
	.align		4
        /*0010*/ 	.word	0x00000000
	.align		4
        /*0014*/ 	.word	0xfffffffd
	.align		4
        /*0018*/ 	.word	0x00000000
	.align		4
        /*001c*/ 	.word	0xfffffffc


//--------------------- .text._Z13cudaBackTrackPiiS_S_PbS_i --------------------------
	.section	.text._Z13cudaBackTrackPiiS_S_PbS_i,"ax",@progbits
	.align	128
        .global         _Z13cudaBackTrackPiiS_S_PbS_i
        .type           _Z13cudaBackTrackPiiS_S_PbS_i,@function
        .size           _Z13cudaBackTrackPiiS_S_PbS_i,(.L_x_57 - _Z13cudaBackTrackPiiS_S_PbS_i)
        .other          _Z13cudaBackTrackPiiS_S_PbS_i,@"STO_CUDA_ENTRY STV_DEFAULT"
_Z13cudaBackTrackPiiS_S_PbS_i:
.text._Z13cudaBackTrackPiiS_S_PbS_i:
[----:B------:R-:W-:Y:S08]  /*0000*/  LDC R1, c[0x0][0x37c] ;  /* 0x0000df00ff017b82 */ /* 0x000ff00000000800 */
[----:B------:R-:W0:Y:S01]  /*0010*/  LDC.64 R2, c[0x0][0x3a0] ;  /* 0x0000e800ff027b82 */ /* 0x000e220000000a00 */
[----:B------:R-:W0:Y:S01]  /*0020*/  LDCU.64 UR12, c[0x0][0x358] ;  /* 0x00006b00ff0c77ac */ /* 0x000e220008000a00 */
[----:B------:R-:W1:Y:S01]  /*0030*/  S2R R9, SR_TID.X ;  /* 0x0000000000097919 */ /* 0x000e620000002100 */
[----:B------:R-:W2:Y:S01]  /*0040*/  LDCU UR5, c[0x0][0x388] ;  /* 0x00007100ff0577ac */ /* 0x000ea20008000800 */
[----:B0-----:R-:W3:Y:S04]  /*0050*/  LDG.E.U8 R2, desc[UR12][R2.64] ;  /* 0x0000000c02027981 */ /* 0x001ee8000c1e1100 */
[----:B------:R-:W1:Y:S08]  /*0060*/  S2UR UR4, SR_CTAID.X ;  /* 0x00000000000479c3 */ /* 0x000e700000002500 */
[----:B------:R-:W1:Y:S02]  /*0070*/  LDC R8, c[0x0][0x360] ;  /* 0x0000d800ff087b82 */ /* 0x000e640000000800 */
[----:B-1----:R-:W-:-:S05]  /*0080*/  IMAD R9, R8, UR4, R9 ;  /* 0x0000000408097c24 */ /* 0x002fca000f8e0209 */
[----:B--2---:R-:W-:-:S04]  /*0090*/  ISETP.GE.AND P0, PT, R9, UR5, PT ;  /* 0x0000000509007c0c */ /* 0x004fc8000bf06270 */
[----:B---3--:R-:W-:-:S13]  /*00a0*/  ISETP.NE.OR P0, PT, R2, RZ, P0 ;  /* 0x000000ff0200720c */ /* 0x008fda0000705670 */
[----:B------:R-:W-:Y:S05]  /*00b0*/  @P0 EXIT ;  /* 0x000000000000094d */ /* 0x000fea0003800000 */
[----:B------:R-:W0:Y:S01]  /*00c0*/  LDCU UR5, c[0x0][0x3b0] ;  /* 0x00007600ff0577ac */ /* 0x000e220008000800 */
[----:B------:R-:W1:Y:S01]  /*00d0*/  LDCU UR4, c[0x0][0x370] ;  /* 0x00006e00ff0477ac */ /* 0x000e620008000800 */
[----:B0-----:R-:W-:Y:S02]  /*00e0*/  UISETP.GE.AND UP0, UPT, UR5, 0x1, UPT ;  /* 0x000000010500788c */ /* 0x001fe4000bf06270 */
[----:B------:R-:W-:Y:S01]  /*00f0*/  UIMAD UR10, UR5, UR5, URZ ;  /* 0x00000005050a72a4 */ /* 0x000fe2000f8e02ff */
[----:B-1----:R-:W-:-:S06]  /*0100*/  IMAD R8, R8, UR4, RZ ;  /* 0x0000000408087c24 */ /* 0x002fcc000f8e02ff */
[----:B------:R-:W-:Y:S05]  /*0110*/  BRA.U !UP0, `(.L_x_0) ;  /* 0x0000001108787547 */ /* 0x000fea000b800000 */
[----:B------:R-:W-:Y:S01]  /*0120*/  I2FP.F32.S32 R0, UR5 ;  /* 0x0000000500007c45 */ /* 0x000fe20008201400 */
[----:B------:R-:W-:-:S03]  /*0130*/  UISETP.LT.U32.AND UP0, UPT, UR10, 0x1, UPT ;  /* 0x000000010a00788c */ /* 0x000fc6000bf01070 */
[----:B------:R0:W1:Y:S01]  /*0140*/  MUFU.RSQ R3, R0 ;  /* 0x0000000000037308 */ /* 0x0000620000001400 */
[----:B------:R-:W-:Y:S01]  /*0150*/  VIADD R2, R0, 0xf3000000 ;  /* 0xf300000000027836 */ /* 0x000fe20000000000 */
[----:B------:R-:W-:-:S04]  /*0160*/  USEL UR11, UR10, 0x1, !UP0 ;  /* 0x000000010a0b7887 */ /* 0x000fc8000c000000 */
[----:B------:R-:W-:Y:S01]  /*0170*/  ISETP.GT.U32.AND P0, PT, R2, 0x727fffff, PT ;  /* 0x727fffff0200780c */ /* 0x000fe20003f04070 */
[----:B------:R-:W-:-:S12]  /*0180*/  ULOP3.LUT UR6, UR11, 0xfffffffc, URZ, 0xc0, !UPT ;  /* 0xfffffffc0b067892 */ /* 0x000fd8000f8ec0ff */
[----:B01----:R-:W-:Y:S05]  /*0190*/  @!P0 BRA `(.L_x_1) ;  /* 0x00000000000c8947 */ /* 0x003fea0003800000 */
[----:B------:R-:W-:-:S07]  /*01a0*/  MOV R4, 0x1c0 ;  /* 0x000001c000047802 */ /* 0x000fce0000000f00 */
[----:B------:R-:W-:Y:S05]  /*01b0*/  CALL.REL.NOINC `($__internal_0_$__cuda_sm20_sqrt_rn_f32_slowpath) ;  /* 0x0000002000c07944 */ /* 0x000fea0003c00000 */
[----:B------:R-:W-:Y:S05]  /*01c0*/  BRA `(.L_x_2) ;  /* 0x0000000000107947 */ /* 0x000fea0003800000 */
.L_x_1:
[----:B------:R-:W-:Y:S01]  /*01d0*/  FMUL.FTZ R5, R0, R3 ;  /* 0x0000000300057220 */ /* 0x000fe20000410000 */
[----:B------:R-:W-:-:S03]  /*01e0*/  FMUL.FTZ R3, R3, 0.5 ;  /* 0x3f00000003037820 */ /* 0x000fc60000410000 */
[----:B------:R-:W-:-:S04]  /*01f0*/  FFMA R0, -R5, R5, R0 ;  /* 0x0000000505007223 */ /* 0x000fc80000000100 */
[----:B------:R-:W-:-:S07]  /*0200*/  FFMA R0, R0, R3, R5 ;  /* 0x0000000300007223 */ /* 0x000fce0000000005 */
.L_x_2:
[----:B------:R-:W0:Y:S08]  /*0210*/  LDC.64 R2, c[0x0][0x398] ;  /* 0x0000e600ff027b82 */ /* 0x000e300000000a00 */
[----:B------:R-:W1:Y:S01]  /*0220*/  LDC.64 R4, c[0x0][0x380] ;  /* 0x0000e000ff047b82 */ /* 0x000e620000000a00 */
[----:B0-----:R-:W-:-:S05]  /*0230*/  IMAD.WIDE R2, R9, 0x4, R2 ;  /* 0x0000000409027825 */ /* 0x001fca00078e0202 */
[----:B--2-4-:R-:W2:Y:S01]  /*0240*/  LDG.E R12, desc[UR12][R2.64] ;  /* 0x0000000c020c7981 */ /* 0x014ea2000c1e1900 */
[----:B------:R-:W-:Y:S01]  /*0250*/  IMAD R13, R9, UR10, RZ ;  /* 0x0000000a090d7c24 */ /* 0x000fe2000f8e02ff */
[----:B------:R-:W-:Y:S01]  /*0260*/  BSSY.RECONVERGENT B1, `(.L_x_3) ;  /* 0x0000084000017945 */ /* 0x000fe20003800200 */
[----:B------:R-:W-:Y:S02]  /*0270*/  IMAD.MOV.U32 R15, RZ, RZ, RZ ;  /* 0x000000ffff0f7224 */ /* 0x000fe400078e00ff */
[----:B-1----:R-:W-:Y:S01]  /*0280*/  IMAD.WIDE R4, R13, 0x4, R4 ;  /* 0x000000040d047825 */ /* 0x002fe200078e0204 */
[----:B--2---:R-:W-:-:S13]  /*0290*/  ISETP.GE.AND P0, PT, R12, 0x1, PT ;  /* 0x000000010c00780c */ /* 0x004fda0003f06270 */
[----:B------:R-:W-:Y:S05]  /*02a0*/  @!P0 BRA `(.L_x_4) ;  /* 0x0000000400fc8947 */ /* 0x000fea0003800000 */
[----:B------:R-:W0:Y:S01]  /*02b0*/  LDCU.64 UR4, c[0x0][0x380] ;  /* 0x00007000ff0477ac */ /* 0x000e220008000a00 */
[----:B------:R-:W-:Y:S01]  /*02c0*/  SHF.R.S32.HI R14, RZ, 0x1f, R13 ;  /* 0x0000001fff0e7819 */ /* 0x000fe2000001140d */
[----:B------:R-:W-:Y:S01]  /*02d0*/  IMAD.MOV.U32 R15, RZ, RZ, RZ ;  /* 0x000000ffff0f7224 */ /* 0x000fe200078e00ff */
[----:B0-----:R-:W-:-:S04]  /*02e0*/  LEA R2, P0, R13, UR4, 0x2 ;  /* 0x000000040d027c11 */ /* 0x001fc8000f8010ff */
[----:B------:R-:W-:-:S09]  /*02f0*/  LEA.HI.X R3, R13, UR5, R14, 0x2, P0 ;  /* 0x000000050d037c11 */ /* 0x000fd200080f140e */
.L_x_14:
[----:B0-----:R-:W0:Y:S01]  /*0300*/  LDCU.64 UR4, c[0x0][0x390] ;  /* 0x00007200ff0477ac */ /* 0x001e220008000a00 */
[----:B------:R-:W-:Y:S01]  /*0310*/  IADD3 R6, P0, PT, R13, R15, RZ ;  /* 0x0000000f0d067210 */ /* 0x000fe20007f1e0ff */
[----:B------:R-:W1:Y:S03]  /*0320*/  LDC R20, c[0x0][0x3b0] ;  /* 0x0000ec00ff147b82 */ /* 0x000e660000000800 */
[----:B------:R-:W-:Y:S02]  /*0330*/  LEA.HI.X.SX32 R7, R15, R14, 0x1, P0 ;  /* 0x0000000e0f077211 */ /* 0x000fe400000f0eff */
[----:B0-----:R-:W-:-:S04]  /*0340*/  LEA R18, P0, R6, UR4, 0x2 ;  /* 0x0000000406127c11 */ /* 0x001fc8000f8010ff */
[----:B------:R-:W-:-:S05]  /*0350*/  LEA.HI.X R19, R6, UR5, R7, 0x2, P0 ;  /* 0x0000000506137c11 */ /* 0x000fca00080f1407 */
[----:B------:R-:W2:Y:S02]  /*0360*/  LDG.E R23, desc[UR12][R18.64] ;  /* 0x0000000c12177981 */ /* 0x000ea4000c1e1900 */
[----:B--2---:R-:W-:-:S05]  /*0370*/  IMAD.WIDE R22, R23, 0x4, R4 ;  /* 0x0000000417167825 */ /* 0x004fca00078e0204 */
[----:B------:R-:W2:Y:S02]  /*0380*/  LDG.E R6, desc[UR12][R22.64] ;  /* 0x0000000c16067981 */ /* 0x000ea4000c1e1900 */
[----:B--2---:R-:W-:-:S05]  /*0390*/  IADD3 R25, PT, PT, R6, 0x1, RZ ;  /* 0x0000000106197810 */ /* 0x004fca0007ffe0ff */
[----:B------:R0:W-:Y:S04]  /*03a0*/  STG.E desc[UR12][R22.64], R25 ;  /* 0x0000001916007986 */ /* 0x0001e8000c10190c */
[----:B------:R2:W3:Y:S01]  /*03b0*/  LDG.E R17, desc[UR12][R18.64] ;  /* 0x0000000c12117981 */ /* 0x0004e2000c1e1900 */
[----:B-1----:R-:W-:-:S04]  /*03c0*/  IABS R21, R20 ;  /* 0x0000001400157213 */ /* 0x002fc80000000000 */
[----:B------:R-:W1:Y:S08]  /*03d0*/  I2F.RP R24, R21 ;  /* 0x0000001500187306 */ /* 0x000e700000209400 */
[----:B-1----:R-:W1:Y:S02]  /*03e0*/  MUFU.RCP R24, R24 ;  /* 0x0000001800187308 */ /* 0x002e640000001000 */
[----:B-1----:R-:W-:-:S06]  /*03f0*/  VIADD R10, R24, 0xffffffe ;  /* 0x0ffffffe180a7836 */ /* 0x002fcc0000000000 */
[----:B------:R1:W2:Y:S02]  /*0400*/  F2I.FTZ.U32.TRUNC.NTZ R11, R10 ;  /* 0x0000000a000b7305 */ /* 0x0002a4000021f000 */
[----:B-1----:R-:W-:Y:S02]  /*0410*/  IMAD.MOV.U32 R10, RZ, RZ, RZ ;  /* 0x000000ffff0a7224 */ /* 0x002fe400078e00ff */
[----:B--2---:R-:W-:-:S04]  /*0420*/  IMAD.MOV R18, RZ, RZ, -R11 ;  /* 0x000000ffff127224 */ /* 0x004fc800078e0a0b */
[----:B------:R-:W-:-:S04]  /*0430*/  IMAD R19, R18, R21, RZ ;  /* 0x0000001512137224 */ /* 0x000fc800078e02ff */
[----:B------:R-:W-:Y:S02]  /*0440*/  IMAD.HI.U32 R11, R11, R19, R10 ;  /* 0x000000130b0b7227 */ /* 0x000fe400078e000a */
[----:B------:R-:W1:Y:S02]  /*0450*/  LDC R19, c[0x0][0x3b0] ;  /* 0x0000ec00ff137b82 */ /* 0x000e640000000800 */
[----:B---3--:R-:W-:-:S05]  /*0460*/  IMAD.WIDE R6, R17, 0x4, R4 ;  /* 0x0000000411067825 */ /* 0x008fca00078e0204 */
[----:B------:R2:W5:Y:S01]  /*0470*/  LDG.E R16, desc[UR12][R6.64] ;  /* 0x0000000c06107981 */ /* 0x000562000c1e1900 */
[----:B0-----:R-:W-:Y:S01]  /*0480*/  IABS R22, R17 ;  /* 0x0000001100167213 */ /* 0x001fe20000000000 */
[----:B------:R-:W-:Y:S01]  /*0490*/  BSSY.RECONVERGENT B0, `(.L_x_5) ;  /* 0x000005e000007945 */ /* 0x000fe20003800200 */
[----:B------:R-:W-:-:S03]  /*04a0*/  LOP3.LUT R10, R17, R20, RZ, 0x3c, !PT ;  /* 0x00000014110a7212 */ /* 0x000fc600078e3cff */
[----:B------:R-:W-:Y:S01]  /*04b0*/  BSSY.RELIABLE B2, `(.L_x_6) ;  /* 0x0000025000027945 */ /* 0x000fe20003800100 */
[----:B------:R-:W-:Y:S01]  /*04c0*/  IMAD.HI.U32 R18, R11, R22, RZ ;  /* 0x000000160b127227 */ /* 0x000fe200078e00ff */
[----:B------:R-:W-:-:S04]  /*04d0*/  ISETP.GE.AND P2, PT, R10, RZ, PT ;  /* 0x000000ff0a00720c */ /* 0x000fc80003f46270 */
[----:B------:R-:W-:-:S05]  /*04e0*/  IADD3 R11, PT, PT, -R18, RZ, RZ ;  /* 0x000000ff120b7210 */ /* 0x000fca0007ffe1ff */
[----:B------:R-:W-:-:S05]  /*04f0*/  IMAD R22, R21, R11, R22 ;  /* 0x0000000b15167224 */ /* 0x000fca00078e0216 */
[----:B------:R-:W-:-:S13]  /*0500*/  ISETP.GT.U32.AND P1, PT, R21, R22, PT ;  /* 0x000000161500720c */ /* 0x000fda0003f24070 */
[----:B------:R-:W-:Y:S02]  /*0510*/  @!P1 IMAD.IADD R22, R22, 0x1, -R21 ;  /* 0x0000000116169824 */ /* 0x000fe400078e0a15 */
[----:B------:R-:W-:Y:S01]  /*0520*/  @!P1 VIADD R18, R18, 0x1 ;  /* 0x0000000112129836 */ /* 0x000fe20000000000 */
[----:B------:R-:W-:Y:S02]  /*0530*/  ISETP.NE.AND P1, PT, R20, RZ, PT ;  /* 0x000000ff1400720c */ /* 0x000fe40003f25270 */
[----:B------:R-:W-:-:S13]  /*0540*/  ISETP.GE.U32.AND P0, PT, R22, R21, PT ;  /* 0x000000151600720c */ /* 0x000fda0003f06070 */
[----:B------:R-:W-:-:S05]  /*0550*/  @P0 VIADD R18, R18, 0x1 ;  /* 0x0000000112120836 */ /* 0x000fca0000000000 */
[----:B------:R-:W-:Y:S02]  /*0560*/  @!P2 IADD3 R18, PT, PT, -R18, RZ, RZ ;  /* 0x000000ff1212a210 */ /* 0x000fe40007ffe1ff */
[----:B------:R-:W-:-:S05]  /*0570*/  @!P1 LOP3.LUT R18, RZ, R20, RZ, 0x33, !PT ;  /* 0x00000014ff129212 */ /* 0x000fca00078e33ff */
[----:B------:R-:W-:Y:S02]  /*0580*/  IMAD R21, R18, R20, RZ ;  /* 0x0000001412157224 */ /* 0x000fe400078e02ff */
[----:B------:R-:W-:Y:S02]  /*0590*/  IMAD.MOV R20, RZ, RZ, -R20 ;  /* 0x000000ffff147224 */ /* 0x000fe400078e0a14 */
[----:B------:R-:W-:Y:S02]  /*05a0*/  IMAD.IADD R22, R17, 0x1, -R21 ;  /* 0x0000000111167824 */ /* 0x000fe400078e0a15 */
[----:B------:R-:W-:-:S03]  /*05b0*/  IMAD.MOV R23, RZ, RZ, -R18 ;  /* 0x000000ffff177224 */ /* 0x000fc600078e0a12 */
[----:B-12---:R-:W-:-:S07]  /*05c0*/  IADD3 R24, PT, PT, -R22, RZ, RZ ;  /* 0x000000ff16187210 */ /* 0x006fce0007ffe1ff */
.L_x_8:
[----:B------:R-:W-:-:S06]  /*05d0*/  IMAD.WIDE R10, R21, 0x4, R2 ;  /* 0x00000004150a7825 */ /* 0x000fcc00078e0202 */
[----:B------:R-:W2:Y:S01]  /*05e0*/  LDG.E R11, desc[UR12][R10.64] ;  /* 0x0000000c0a0b7981 */ /* 0x000ea2000c1e1900 */
[----:B------:R-:W-:Y:S02]  /*05f0*/  ISETP.NE.AND P1, PT, R24, RZ, PT ;  /* 0x000000ff1800720c */ /* 0x000fe40003f25270 */
[----:B--2--5:R-:W-:-:S13]  /*0600*/  ISETP.NE.AND P0, PT, R11, R16, PT ;  /* 0x000000100b00720c */ /* 0x024fda0003f05270 */
[----:B------:R-:W-:Y:S05]  /*0610*/  @!P0 BREAK.RELIABLE P1, B2 ;  /* 0x0000000000028942 */ /* 0x000fea0000800100 */
[----:B------:R-:W-:Y:S05]  /*0620*/  @!P0 BRA P1, `(.L_x_7) ;  /* 0x0000000400008947 */ /* 0x000fea0000800000 */
[----:B------:R-:W-:-:S06]  /*0630*/  IMAD.WIDE R10, R22, 0x4, R4 ;  /* 0x00000004160a7825 */ /* 0x000fcc00078e0204 */
[----:B------:R-:W2:Y:S01]  /*0640*/  LDG.E R11, desc[UR12][R10.64] ;  /* 0x0000000c0a0b7981 */ /* 0x000ea2000c1e1900 */
[----:B------:R-:W-:Y:S02]  /*0650*/  ISETP.NE.AND P1, PT, R23, RZ, PT ;  /* 0x000000ff1700720c */ /* 0x000fe40003f25270 */
[----:B--2---:R-:W-:-:S13]  /*0660*/  ISETP.NE.AND P0, PT, R11, R16, PT ;  /* 0x000000100b00720c */ /* 0x004fda0003f05270 */
[----:B------:R-:W-:Y:S05]  /*0670*/  @!P0 BREAK.RELIABLE P1, B2 ;  /* 0x0000000000028942 */ /* 0x000fea0000800100 */
[----:B------:R-:W-:Y:S05]  /*0680*/  @!P0 BRA P1, `(.L_x_7) ;  /* 0x0000000000e88947 */ /* 0x000fea0000800000 */
[----:B------:R-:W-:Y:S01]  /*0690*/  VIADD R20, R20, 0x1 ;  /* 0x0000000114147836 */ /* 0x000fe20000000000 */
[----:B------:R-:W-:Y:S01]  /*06a0*/  IADD3 R24, PT, PT, R24, 0x1, RZ ;  /* 0x0000000118187810 */ /* 0x000fe20007ffe0ff */
[----:B------:R-:W-:Y:S02]  /*06b0*/  VIADD R23, R23, 0x1 ;  /* 0x0000000117177836 */ /* 0x000fe40000000000 */
[----:B------:R-:W-:Y:S01]  /*06c0*/  IMAD.IADD R22, R22, 0x1, R19 ;  /* 0x0000000116167824 */ /* 0x000fe200078e0213 */
[----:B------:R-:W-:Y:S01]  /*06d0*/  ISETP.NE.AND P0, PT, R20, RZ, PT ;  /* 0x000000ff1400720c */ /* 0x000fe20003f05270 */
[----:B------:R-:W-:-:S12]  /*06e0*/  VIADD R21, R21, 0x1 ;  /* 0x0000000115157836 */ /* 0x000fd80000000000 */
[----:B------:R-:W-:Y:S05]  /*06f0*/  @P0 BRA `(.L_x_8) ;  /* 0xfffffffc00b40947 */ /* 0x000fea000383ffff */
[----:B------:R-:W-:Y:S05]  /*0700*/  BSYNC.RELIABLE B2 ;  /* 0x0000000000027941 */ /* 0x000fea0003800100 */
.L_x_6:
[----:B------:R-:W-:-:S13]  /*0710*/  FSETP.GT.AND P0, PT, R0, RZ, PT ;  /* 0x000000ff0000720b */ /* 0x000fda0003f04000 */
[----:B------:R-:W-:Y:S05]  /*0720*/  @!P0 BRA `(.L_x_9) ;  /* 0x0000000000b88947 */ /* 0x000fea0003800000 */
[-C--:B------:R-:W-:Y:S01]  /*0730*/  IABS R20, R19.reuse ;  /* 0x0000001300147213 */ /* 0x080fe20000000000 */
[----:B------:R-:W-:Y:S01]  /*0740*/  HFMA2 R10, -RZ, RZ, 0, 0 ;  /* 0x00000000ff0a7431 */ /* 0x000fe200000001ff */
[----:B------:R-:W-:Y:S02]  /*0750*/  IABS R24, R18 ;  /* 0x0000001200187213 */ /* 0x000fe40000000000 */
[----:B------:R-:W0:Y:S01]  /*0760*/  I2F.RP R21, R20 ;  /* 0x0000001400157306 */ /* 0x000e220000209400 */
[----:B------:R-:W-:-:S04]  /*0770*/  LOP3.LUT R18, R18, R19, RZ, 0x3c, !PT ;  /* 0x0000001312127212 */ /* 0x000fc800078e3cff */
[----:B------:R-:W-:Y:S01]  /*0780*/  ISETP.GE.AND P2, PT, R18, RZ, PT ;  /* 0x000000ff1200720c */ /* 0x000fe20003f46270 */
[----:B------:R-:W-:Y:S02]  /*0790*/  IMAD.MOV.U32 R18, RZ, RZ, RZ ;  /* 0x000000ffff127224 */ /* 0x000fe400078e00ff */
[----:B0-----:R-:W0:Y:S02]  /*07a0*/  MUFU.RCP R21, R21 ;  /* 0x0000001500157308 */ /* 0x001e240000001000 */
[----:B0-----:R-:W-:-:S06]  /*07b0*/  VIADD R22, R21, 0xffffffe ;  /* 0x0ffffffe15167836 */ /* 0x001fcc0000000000 */
[----:B------:R-:W0:Y:S02]  /*07c0*/  F2I.FTZ.U32.TRUNC.NTZ R11, R22 ;  /* 0x00000016000b7305 */ /* 0x000e24000021f000 */
[----:B0-----:R-:W-:-:S04]  /*07d0*/  IMAD.MOV R23, RZ, RZ, -R11 ;  /* 0x000000ffff177224 */ /* 0x001fc800078e0a0b */
[----:B------:R-:W-:-:S04]  /*07e0*/  IMAD R23, R23, R20, RZ ;  /* 0x0000001417177224 */ /* 0x000fc800078e02ff */
[----:B------:R-:W-:-:S04]  /*07f0*/  IMAD.HI.U32 R10, R11, R23, R10 ;  /* 0x000000170b0a7227 */ /* 0x000fc800078e000a */
[----:B------:R-:W-:-:S04]  /*0800*/  IMAD.MOV.U32 R11, RZ, RZ, R24 ;  /* 0x000000ffff0b7224 */ /* 0x000fc800078e0018 */
[----:B------:R-:W-:-:S04]  /*0810*/  IMAD.HI.U32 R10, R10, R11, RZ ;  /* 0x0000000b0a0a7227 */ /* 0x000fc800078e00ff */
[----:B------:R-:W-:-:S04]  /*0820*/  IMAD.MOV R21, RZ, RZ, -R10 ;  /* 0x000000ffff157224 */ /* 0x000fc800078e0a0a */
[----:B------:R-:W-:-:S05]  /*0830*/  IMAD R11, R20, R21, R11 ;  /* 0x00000015140b7224 */ /* 0x000fca00078e020b */
[----:B------:R-:W-:-:S13]  /*0840*/  ISETP.GT.U32.AND P1, PT, R20, R11, PT ;  /* 0x0000000b1400720c */ /* 0x000fda0003f24070 */
[-C--:B------:R-:W-:Y:S01]  /*0850*/  @!P1 IADD3 R11, PT, PT, R11, -R20.reuse, RZ ;  /* 0x800000140b0b9210 */ /* 0x080fe20007ffe0ff */
[----:B------:R-:W-:Y:S01]  /*0860*/  @!P1 VIADD R10, R10, 0x1 ;  /* 0x000000010a0a9836 */ /* 0x000fe20000000000 */
[----:B------:R-:W-:Y:S02]  /*0870*/  ISETP.NE.AND P1, PT, R19, RZ, PT ;  /* 0x000000ff1300720c */ /* 0x000fe40003f25270 */
[----:B------:R-:W-:-:S13]  /*0880*/  ISETP.GE.U32.AND P0, PT, R11, R20, PT ;  /* 0x000000140b00720c */ /* 0x000fda0003f06070 */
[----:B------:R-:W-:-:S05]  /*0890*/  @P0 VIADD R10, R10, 0x1 ;  /* 0x000000010a0a0836 */ /* 0x000fca0000000000 */
[----:B------:R-:W-:-:S05]  /*08a0*/  MOV R21, R10 ;  /* 0x0000000a00157202 */ /* 0x000fca0000000f00 */
[----:B------:R-:W-:Y:S01]  /*08b0*/  @!P2 IMAD.MOV R21, RZ, RZ, -R21 ;  /* 0x000000ffff15a224 */ /* 0x000fe200078e0a15 */
[----:B------:R-:W-:-:S07]  /*08c0*/  @!P1 LOP3.LUT R21, RZ, R19, RZ, 0x33, !PT ;  /* 0x00000013ff159212 */ /* 0x000fce00078e33ff */
.L_x_12:
[----:B------:R-:W-:Y:S01]  /*08d0*/  BSSY.RELIABLE B2, `(.L_x_10) ;  /* 0x000000f000027945 */ /* 0x000fe20003800100 */
[----:B------:R-:W-:Y:S01]  /*08e0*/  IADD3 R22, PT, PT, R21, R18, RZ ;  /* 0x0000001215167210 */ /* 0x000fe20007ffe0ff */
[----:B------:R-:W-:-:S07]  /*08f0*/  IMAD.MOV.U32 R19, RZ, RZ, RZ ;  /* 0x000000ffff137224 */ /* 0x000fce00078e00ff */
.L_x_11:
[----:B------:R-:W0:Y:S02]  /*0900*/  LDCU UR4, c[0x0][0x3b0] ;  /* 0x00007600ff0477ac */ /* 0x000e240008000800 */
[----:B0-----:R-:W-:-:S04]  /*0910*/  IMAD R20, R22, UR4, R19 ;  /* 0x0000000416147c24 */ /* 0x001fc8000f8e0213 */
[----:B------:R-:W-:-:S06]  /*0920*/  IMAD.WIDE R10, R20, 0x4, R4 ;  /* 0x00000004140a7825 */ /* 0x000fcc00078e0204 */
[----:B------:R-:W2:Y:S01]  /*0930*/  LDG.E R11, desc[UR12][R10.64] ;  /* 0x0000000c0a0b7981 */ /* 0x000ea2000c1e1900 */
[----:B------:R-:W-:Y:S02]  /*0940*/  ISETP.NE.AND P0, PT, R20, R17, PT ;  /* 0x000000111400720c */ /* 0x000fe40003f05270 */
[----:B--2---:R-:W-:-:S13]  /*0950*/  ISETP.EQ.AND P1, PT, R11, R16, PT ;  /* 0x000000100b00720c */ /* 0x004fda0003f22270 */
[----:B------:R-:W-:Y:S05]  /*0960*/  @P0 BREAK.RELIABLE P1, B2 ;  /* 0x0000000000020942 */ /* 0x000fea0000800100 */
[----:B------:R-:W-:Y:S05]  /*0970*/  @P0 BRA P1, `(.L_x_7) ;  /* 0x00000000002c0947 */ /* 0x000fea0000800000 */
[----:B------:R-:W-:-:S05]  /*0980*/  VIADD R19, R19, 0x1 ;  /* 0x0000000113137836 */ /* 0x000fca0000000000 */
[----:B------:R-:W-:-:S04]  /*0990*/  I2FP.F32.U32 R11, R19 ;  /* 0x00000013000b7245 */ /* 0x000fc80000201000 */
[----:B------:R-:W-:-:S13]  /*09a0*/  FSETP.GT.AND P0, PT, R0, R11, PT ;  /* 0x0000000b0000720b */ /* 0x000fda0003f04000 */
[----:B------:R-:W-:Y:S05]  /*09b0*/  @P0 BRA `(.L_x_11) ;  /* 0xfffffffc00d00947 */ /* 0x000fea000383ffff */
[----:B------:R-:W-:Y:S05]  /*09c0*/  BSYNC.RELIABLE B2 ;  /* 0x0000000000027941 */ /* 0x000fea0003800100 */
.L_x_10:
[----:B------:R-:W-:-:S04]  /*09d0*/  IADD3 R18, PT, PT, R18, 0x1, RZ ;  /* 0x0000000112127810 */ /* 0x000fc80007ffe0ff */
[----:B------:R-:W-:-:S04]  /*09e0*/  I2FP.F32.U32 R11, R18 ;  /* 0x00000012000b7245 */ /* 0x000fc80000201000 */
[----:B------:R-:W-:-:S13]  /*09f0*/  FSETP.GT.AND P0, PT, R0, R11, PT ;  /* 0x0000000b0000720b */ /* 0x000fda0003f04000 */
[----:B------:R-:W-:Y:S05]  /*0a00*/  @P0 BRA `(.L_x_12) ;  /* 0xfffffffc00b00947 */ /* 0x000fea000383ffff */
.L_x_9:
[----:B------:R-:W-:Y:S01]  /*0a10*/  VIADD R15, R15, 0x1 ;  /* 0x000000010f0f7836 */ /* 0x000fe20000000000 */
[----:B------:R-:W-:Y:S06]  /*0a20*/  BRA `(.L_x_13) ;  /* 0x0000000000107947 */ /* 0x000fec0003800000 */
.L_x_7:
[----:B------:R-:W0:Y:S02]  /*0a30*/  LDCU UR4, c[0x0][0x3b0] ;  /* 0x00007600ff0477ac */ /* 0x000e240008000800 */
[----:B0-----:R-:W-:-:S13]  /*0a40*/  ISETP.NE.AND P0, PT, R16, UR4, PT ;  /* 0x0000000410007c0c */ /* 0x001fda000bf05270 */
[----:B------:R0:W-:Y:S01]  /*0a50*/  @!P0 STG.E desc[UR12][R6.64], RZ ;  /* 0x000000ff06008986 */ /* 0x0001e2000c10190c */
[----:B------:R-:W-:-:S07]  /*0a60*/  @!P0 VIADD R15, R15, 0xffffffff ;  /* 0xffffffff0f0f8836 */ /* 0x000fce0000000000 */
.L_x_13:
[----:B------:R-:W-:Y:S05]  /*0a70*/  BSYNC.RECONVERGENT B0 ;  /* 0x0000000000007941 */ /* 0x000fea0003800200 */
.L_x_5:
[----:B------:R-:W-:-:S13]  /*0a80*/  ISETP.GE.AND P0, PT, R15, R12, PT ;  /* 0x0000000c0f00720c */ /* 0x000fda0003f06270 */
[----:B------:R-:W-:Y:S05]  /*0a90*/  @!P0 BRA `(.L_x_14) ;  /* 0xfffffff800188947 */ /* 0x000fea000383ffff */
.L_x_4:
[----:B------:R-:W-:Y:S05]  /*0aa0*/  BSYNC.RECONVERGENT B1 ;  /* 0x0000000000017941 */ /* 0x000fea0003800200 */
.L_x_3:
[----:B------:R-:W-:Y:S01]  /*0ab0*/  ISETP.NE.AND P0, PT, R15, R12, PT ;  /* 0x0000000c0f00720c */ /* 0x000fe20003f05270 */
[----:B------:R-:W-:-:S12]  /*0ac0*/  BSSY.RECONVERGENT B0, `(.L_x_15) ;  /* 0x000007b000007945 */ /* 0x000fd80003800200 */
[----:B------:R-:W-:Y:S05]  /*0ad0*/  @P0 BRA `(.L_x_16) ;  /* 0x0000000400e40947 */ /* 0x000fea0003800000 */
[----:B------:R-:W1:Y:S01]  /*0ae0*/  LDC.64 R2, c[0x0][0x3a0] ;  /* 0x0000e800ff027b82 */ /* 0x000e620000000a00 */
[----:B0-----:R-:W-:Y:S01]  /*0af0*/  HFMA2 R6, -RZ, RZ, 0, 5.9604644775390625e-08 ;  /* 0x00000001ff067431 */ /* 0x001fe200000001ff */
[----:B------:R-:W-:Y:S01]  /*0b00*/  UISETP.GE.U32.AND UP0, UPT, UR10, 0x4, UPT ;  /* 0x000000040a00788c */ /* 0x000fe2000bf06070 */
[----:B------:R-:W-:Y:S01]  /*0b10*/  UMOV UR4, URZ ;  /* 0x000000ff00047c82 */ /* 0x000fe20008000000 */
[----:B------:R-:W-:Y:S02]  /*0b20*/  UMOV UR5, URZ ;  /* 0x000000ff00057c82 */ /* 0x000fe40008000000 */
[----:B-1----:R0:W-:Y:S05]  /*0b30*/  STG.E.U8 desc[UR12][R2.64], R6 ;  /* 0x0000000602007986 */ /* 0x0021ea000c10110c */
[----:B------:R-:W-:Y:S05]  /*0b40*/  BRA.U !UP0, `(.L_x_17) ;  /* 0x0000000508947547 */ /* 0x000fea000b800000 */
[----:B------:R-:W-:Y:S01]  /*0b50*/  UISETP.GT.AND UP0, UPT, UR6, URZ, UPT ;  /* 0x000000ff0600728c */ /* 0x000fe2000bf04270 */
[----:B0-----:R-:W-:-:S08]  /*0b60*/  IMAD.MOV.U32 R3, RZ, RZ, RZ ;  /* 0x000000ffff037224 */ /* 0x001fd000078e00ff */
[----:B------:R-:W-:Y:S05]  /*0b70*/  BRA.U !UP0, `(.L_x_18) ;  /* 0x0000000508487547 */ /* 0x000fea000b800000 */
[----:B------:R-:W-:Y:S02]  /*0b80*/  IADD3 R2, PT, PT, -R3, UR6, RZ ;  /* 0x0000000603027c10 */ /* 0x000fe4000fffe1ff */
[----:B------:R-:W-:Y:S02]  /*0b90*/  PLOP3.LUT P0, PT, PT, PT, PT, 0x80, 0x8 ;  /* 0x000000000008781c */ /* 0x000fe40003f0f070 */
[----:B------:R-:W-:-:S13]  /*0ba0*/  ISETP.GT.AND P1, PT, R2, 0xc, PT ;  /* 0x0000000c0200780c */ /* 0x000fda0003f24270 */
[----:B------:R-:W-:Y:S05]  /*0bb0*/  @!P1 BRA `(.L_x_19) ;  /* 0x0000000000c49947 */ /* 0x000fea0003800000 */
[----:B------:R-:W-:Y:S01]  /*0bc0*/  PLOP3.LUT P0, PT, PT, PT, PT, 0x8, 0x80 ;  /* 0x000000000080781c */ /* 0x000fe20003f0e170 */
[----:B------:R-:W-:-:S12]  /*0bd0*/  UIADD3 UR4, UPT, UPT, UR6, -0xc, URZ ;  /* 0xfffffff406047890 */ /* 0x000fd8000fffe0ff */
.L_x_20:
[C---:B----4-:R-:W-:Y:S01]  /*0be0*/  IMAD.WIDE.U32 R10, R3.reuse, 0x4, R4 ;  /* 0x00000004030a7825 */ /* 0x050fe200078e0004 */
[----:B------:R-:W0:Y:S04]  /*0bf0*/  LDC.64 R6, c[0x0][0x3a8] ;  /* 0x0000ea00ff067b82 */ /* 0x000e280000000a00 */
[----:B------:R-:W2:Y:S01]  /*0c00*/  LDG.E R19, desc[UR12][R10.64] ;  /* 0x0000000c0a137981 */ /* 0x000ea2000c1e1900 */
[----:B0-----:R-:W-:-:S05]  /*0c10*/  IMAD.WIDE.U32 R12, R3, 0x4, R6 ;  /* 0x00000004030c7825 */ /* 0x001fca00078e0006 */
[----:B--2---:R0:W-:Y:S04]  /*0c20*/  STG.E desc[UR12][R12.64], R19 ;  /* 0x000000130c007986 */ /* 0x0041e8000c10190c */
[----:B------:R-:W2:Y:S04]  /*0c30*/  LDG.E R21, desc[UR12][R10.64+0x4] ;  /* 0x0000040c0a157981 */ /* 0x000ea8000c1e1900 */
[----:B--2---:R1:W-:Y:S04]  /*0c40*/  STG.E desc[UR12][R12.64+0x4], R21 ;  /* 0x000004150c007986 */ /* 0x0043e8000c10190c */
[----:B------:R-:W2:Y:S01]  /*0c50*/  LDG.E R23, desc[UR12][R10.64+0x8] ;  /* 0x0000080c0a177981 */ /* 0x000ea2000c1e1900 */
[----:B------:R-:W-:-:S03]  /*0c60*/  VIADD R17, R3, 0x4 ;  /* 0x0000000403117836 */ /* 0x000fc60000000000 */
[----:B--2---:R2:W-:Y:S04]  /*0c70*/  STG.E desc[UR12][R12.64+0x8], R23 ;  /* 0x000008170c007986 */ /* 0x0045e8000c10190c */
[----:B------:R-:W3:Y:S01]  /*0c80*/  LDG.E R25, desc[UR12][R10.64+0xc] ;  /* 0x00000c0c0a197981 */ /* 0x000ee2000c1e1900 */
[----:B------:R-:W-:-:S03]  /*0c90*/  IMAD.WIDE.U32 R14, R17, 0x4, R4 ;  /* 0x00000004110e7825 */ /* 0x000fc600078e0004 */
[----:B---3--:R3:W-:Y:S04]  /*0ca0*/  STG.E desc[UR12][R12.64+0xc], R25 ;  /* 0x00000c190c007986 */ /* 0x0087e8000c10190c */
[----:B------:R-:W4:Y:S01]  /*0cb0*/  LDG.E R27, desc[UR12][R14.64] ;  /* 0x0000000c0e1b7981 */ /* 0x000f22000c1e1900 */
[----:B------:R-:W-:-:S05]  /*0cc0*/  IMAD.WIDE.U32 R16, R17, 0x4, R6 ;  /* 0x0000000411107825 */ /* 0x000fca00078e0006 */
[----:B----4-:R4:W-:Y:S04]  /*0cd0*/  STG.E desc[UR12][R16.64], R27 ;  /* 0x0000001b10007986 */ /* 0x0109e8000c10190c */
[----:B0-----:R-:W5:Y:S04]  /*0ce0*/  LDG.E R19, desc[UR12][R14.64+0x4] ;  /* 0x0000040c0e137981 */ /* 0x001f68000c1e1900 */
[----:B-----5:R0:W-:Y:S04]  /*0cf0*/  STG.E desc[UR12][R16.64+0x4], R19 ;  /* 0x0000041310007986 */ /* 0x0201e8000c10190c */
[----:B-1----:R-:W5:Y:S01]  /*0d00*/  LDG.E R21, desc[UR12][R14.64+0x8] ;  /* 0x0000080c0e157981 */ /* 0x002f62000c1e1900 */
[----:B------:R-:W-:-:S03]  /*0d10*/  IADD3 R29, PT, PT, R3, 0x8, RZ ;  /* 0x00000008031d7810 */ /* 0x000fc60007ffe0ff */
[----:B-----5:R1:W-:Y:S04]  /*0d20*/  STG.E desc[UR12][R16.64+0x8], R21 ;  /* 0x0000081510007986 */ /* 0x0203e8000c10190c */
[----:B--2---:R-:W2:Y:S01]  /*0d30*/  LDG.E R23, desc[UR12][R14.64+0xc] ;  /* 0x00000c0c0e177981 */ /* 0x004ea2000c1e1900 */
[----:B------:R-:W-:-:S03]  /*0d40*/  IMAD.WIDE.U32 R10, R29, 0x4, R4 ;  /* 0x000000041d0a7825 */ /* 0x000fc600078e0004 */
[----:B--2---:R2:W-:Y:S04]  /*0d50*/  STG.E desc[UR12][R16.64+0xc], R23 ;  /* 0x00000c1710007986 */ /* 0x0045e8000c10190c */
[----:B---3--:R-:W3:Y:S01]  /*0d60*/  LDG.E R25, desc[UR12][R10.64] ;  /* 0x0000000c0a197981 */ /* 0x008ee2000c1e1900 */
[----:B------:R-:W-:-:S05]  /*0d70*/  IMAD.WIDE.U32 R12, R29, 0x4, R6 ;  /* 0x000000041d0c7825 */ /* 0x000fca00078e0006 */
[----:B---3--:R3:W-:Y:S04]  /*0d80*/  STG.E desc[UR12][R12.64], R25 ;  /* 0x000000190c007986 */ /* 0x0087e8000c10190c */
[----:B----4-:R-:W4:Y:S04]  /*0d90*/  LDG.E R27, desc[UR12][R10.64+0x4] ;  /* 0x0000040c0a1b7981 */ /* 0x010f28000c1e1900 */
[----:B----4-:R4:W-:Y:S04]  /*0da0*/  STG.E desc[UR12][R12.64+0x4], R27 ;  /* 0x0000041b0c007986 */ /* 0x0109e8000c10190c */
[----:B0-----:R-:W5:Y:S01]  /*0db0*/  LDG.E R19, desc[UR12][R10.64+0x8] ;  /* 0x0000080c0a137981 */ /* 0x001f62000c1e1900 */
[----:B------:R-:W-:-:S03]  /*0dc0*/  VIADD R29, R3, 0xc ;  /* 0x0000000c031d7836 */ /* 0x000fc60000000000 */
[----:B-----5:R4:W-:Y:S04]  /*0dd0*/  STG.E desc[UR12][R12.64+0x8], R19 ;  /* 0x000008130c007986 */ /* 0x0209e8000c10190c */
[----:B-1----:R-:W5:Y:S01]  /*0de0*/  LDG.E R21, desc[UR12][R10.64+0xc] ;  /* 0x00000c0c0a157981 */ /* 0x002f62000c1e1900 */
[----:B------:R-:W-:-:S03]  /*0df0*/  IMAD.WIDE.U32 R14, R29, 0x4, R4 ;  /* 0x000000041d0e7825 */ /* 0x000fc600078e0004 */
[----:B-----5:R4:W-:Y:S04]  /*0e00*/  STG.E desc[UR12][R12.64+0xc], R21 ;  /* 0x00000c150c007986 */ /* 0x0209e8000c10190c */
[----:B--2---:R-:W2:Y:S01]  /*0e10*/  LDG.E R17, desc[UR12][R14.64] ;  /* 0x0000000c0e117981 */ /* 0x004ea2000c1e1900 */
[----:B------:R-:W-:-:S05]  /*0e20*/  IMAD.WIDE.U32 R6, R29, 0x4, R6 ;  /* 0x000000041d067825 */ /* 0x000fca00078e0006 */
[----:B--2---:R4:W-:Y:S04]  /*0e30*/  STG.E desc[UR12][R6.64], R17 ;  /* 0x0000001106007986 */ /* 0x0049e8000c10190c */
[----:B------:R-:W2:Y:S04]  /*0e40*/  LDG.E R23, desc[UR12][R14.64+0x4] ;  /* 0x0000040c0e177981 */ /* 0x000ea8000c1e1900 */
[----:B--2---:R4:W-:Y:S04]  /*0e50*/  STG.E desc[UR12][R6.64+0x4], R23 ;  /* 0x0000041706007986 */ /* 0x0049e8000c10190c */
[----:B---3--:R-:W2:Y:S04]  /*0e60*/  LDG.E R25, desc[UR12][R14.64+0x8] ;  /* 0x0000080c0e197981 */ /* 0x008ea8000c1e1900 */
[----:B--2---:R4:W-:Y:S04]  /*0e70*/  STG.E desc[UR12][R6.64+0x8], R25 ;  /* 0x0000081906007986 */ /* 0x0049e8000c10190c */
[----:B------:R-:W2:Y:S01]  /*0e80*/  LDG.E R11, desc[UR12][R14.64+0xc] ;  /* 0x00000c0c0e0b7981 */ /* 0x000ea2000c1e1900 */
[----:B------:R-:W-:-:S05]  /*0e90*/  VIADD R3, R3, 0x10 ;  /* 0x0000001003037836 */ /* 0x000fca0000000000 */
[----:B------:R-:W-:Y:S01]  /*0ea0*/  ISETP.GE.AND P1, PT, R3, UR4, PT ;  /* 0x0000000403007c0c */ /* 0x000fe2000bf26270 */
[----:B--2---:R4:W-:-:S12]  /*0eb0*/  STG.E desc[UR12][R6.64+0xc], R11 ;  /* 0x00000c0b06007986 */ /* 0x0049d8000c10190c */
[----:B------:R-:W-:Y:S05]  /*0ec0*/  @!P1 BRA `(.L_x_20) ;  /* 0xfffffffc00449947 */ /* 0x000fea000383ffff */
.L_x_19:
[----:B------:R-:W-:-:S04]  /*0ed0*/  IADD3 R2, PT, PT, -R3, UR6, RZ ;  /* 0x0000000603027c10 */ /* 0x000fc8000fffe1ff */
[----:B------:R-:W-:-:S13]  /*0ee0*/  ISETP.GT.AND P1, PT, R2, 0x4, PT ;  /* 0x000000040200780c */ /* 0x000fda0003f24270 */
[----:B------:R-:W-:Y:S05]  /*0ef0*/  @!P1 BRA `(.L_x_21) ;  /* 0x0000000000609947 */ /* 0x000fea0003800000 */
        /* <DEDUP_REMOVED lines=8> */
[----:B------:R-:W-:-:S03]  /*0f80*/  IADD3 R25, PT, PT, R3, 0x4, RZ ;  /* 0x0000000403197810 */ /* 0x000fc60007ffe0ff */
[----:B--2---:R2:W-:Y:S04]  /*0f90*/  STG.E desc[UR12][R12.64+0x8], R21 ;  /* 0x000008150c007986 */ /* 0x0045e8000c10190c */
[----:B------:R-:W3:Y:S01]  /*0fa0*/  LDG.E R23, desc[UR12][R10.64+0xc] ;  /* 0x00000c0c0a177981 */ /* 0x000ee2000c1e1900 */
[----:B------:R-:W-:-:S03]  /*0fb0*/  IMAD.WIDE.U32 R14, R25, 0x4, R4 ;  /* 0x00000004190e7825 */ /* 0x000fc600078e0004 */
[----:B---3--:R2:W-:Y:S04]  /*0fc0*/  STG.E desc[UR12][R12.64+0xc], R23 ;  /* 0x00000c170c007986 */ /* 0x0085e8000c10190c */
[----:B------:R-:W3:Y:S01]  /*0fd0*/  LDG.E R27, desc[UR12][R14.64] ;  /* 0x0000000c0e1b7981 */ /* 0x000ee2000c1e1900 */
[----:B------:R-:W-:-:S05]  /*0fe0*/  IMAD.WIDE.U32 R6, R25, 0x4, R6 ;  /* 0x0000000419067825 */ /* 0x000fca00078e0006 */
[----:B---3--:R2:W-:Y:S04]  /*0ff0*/  STG.E desc[UR12][R6.64], R27 ;  /* 0x0000001b06007986 */ /* 0x0085e8000c10190c */
[----:B0-----:R-:W3:Y:S04]  /*1000*/  LDG.E R17, desc[UR12][R14.64+0x4] ;  /* 0x0000040c0e117981 */ /* 0x001ee8000c1e1900 */
[----:B---3--:R2:W-:Y:S04]  /*1010*/  STG.E desc[UR12][R6.64+0x4], R17 ;  /* 0x0000041106007986 */ /* 0x0085e8000c10190c */
[----:B-1----:R-:W3:Y:S04]  /*1020*/  LDG.E R19, desc[UR12][R14.64+0x8] ;  /* 0x0000080c0e137981 */ /* 0x002ee8000c1e1900 */
[----:B---3--:R2:W-:Y:S04]  /*1030*/  STG.E desc[UR12][R6.64+0x8], R19 ;  /* 0x0000081306007986 */ /* 0x0085e8000c10190c */
[----:B------:R-:W3:Y:S01]  /*1040*/  LDG.E R11, desc[UR12][R14.64+0xc] ;  /* 0x00000c0c0e0b7981 */ /* 0x000ee2000c1e1900 */
[----:B------:R-:W-:Y:S01]  /*1050*/  PLOP3.LUT P0, PT, PT, PT, PT, 0x8, 0x80 ;  /* 0x000000000080781c */ /* 0x000fe20003f0e170 */
[----:B------:R-:W-:-:S02]  /*1060*/  VIADD R3, R3, 0x8 ;  /* 0x0000000803037836 */ /* 0x000fc40000000000 */
[----:B---3--:R2:W-:Y:S10]  /*1070*/  STG.E desc[UR12][R6.64+0xc], R11 ;  /* 0x00000c0b06007986 */ /* 0x0085f4000c10190c */
.L_x_21:
[----:B------:R-:W-:-:S13]  /*1080*/  ISETP.EQ.AND P1, PT, R3, UR6, PT ;  /* 0x0000000603007c0c */ /* 0x000fda000bf22270 */
[----:B------:R-:W-:Y:S05]  /*1090*/  @!P0 BRA P1, `(.L_x_22) ;  /* 0x0000000000388947 */ /* 0x000fea0000800000 */
.L_x_18:
[C---:B--2-4-:R-:W-:Y:S01]  /*10a0*/  IMAD.WIDE.U32 R6, R3.reuse, 0x4, R4 ;  /* 0x0000000403067825 */ /* 0x054fe200078e0004 */
[----:B0-----:R-:W0:Y:S04]  /*10b0*/  LDC.64 R10, c[0x0][0x3a8] ;  /* 0x0000ea00ff0a7b82 */ /* 0x001e280000000a00 */
[----:B------:R-:W2:Y:S01]  /*10c0*/  LDG.E R13, desc[UR12][R6.64] ;  /* 0x0000000c060d7981 */ /* 0x000ea2000c1e1900 */
[----:B0-----:R-:W-:-:S05]  /*10d0*/  IMAD.WIDE.U32 R10, R3, 0x4, R10 ;  /* 0x00000004030a7825 */ /* 0x001fca00078e000a */
[----:B--2---:R0:W-:Y:S04]  /*10e0*/  STG.E desc[UR12][R10.64], R13 ;  /* 0x0000000d0a007986 */ /* 0x0041e8000c10190c */
[----:B------:R-:W2:Y:S04]  /*10f0*/  LDG.E R15, desc[UR12][R6.64+0x4] ;  /* 0x0000040c060f7981 */ /* 0x000ea8000c1e1900 */
[----:B--2---:R0:W-:Y:S04]  /*1100*/  STG.E desc[UR12][R10.64+0x4], R15 ;  /* 0x0000040f0a007986 */ /* 0x0041e8000c10190c */
[----:B------:R-:W2:Y:S04]  /*1110*/  LDG.E R17, desc[UR12][R6.64+0x8] ;  /* 0x0000080c06117981 */ /* 0x000ea8000c1e1900 */
[----:B--2---:R0:W-:Y:S04]  /*1120*/  STG.E desc[UR12][R10.64+0x8], R17 ;  /* 0x000008110a007986 */ /* 0x0041e8000c10190c */
[----:B------:R-:W2:Y:S01]  /*1130*/  LDG.E R19, desc[UR12][R6.64+0xc] ;  /* 0x00000c0c06137981 */ /* 0x000ea2000c1e1900 */
[----:B------:R-:W-:-:S05]  /*1140*/  VIADD R3, R3, 0x4 ;  /* 0x0000000403037836 */ /* 0x000fca0000000000 */
[----:B------:R-:W-:Y:S01]  /*1150*/  ISETP.NE.AND P0, PT, R3, UR6, PT ;  /* 0x0000000603007c0c */ /* 0x000fe2000bf05270 */
[----:B--2---:R0:W-:-:S12]  /*1160*/  STG.E desc[UR12][R10.64+0xc], R19 ;  /* 0x00000c130a007986 */ /* 0x0041d8000c10190c */
[----:B------:R-:W-:Y:S05]  /*1170*/  @P0 BRA `(.L_x_18) ;  /* 0xfffffffc00c80947 */ /* 0x000fea000383ffff */
.L_x_22:
[----:B------:R-:W-:Y:S01]  /*1180*/  UMOV UR4, UR6 ;  /* 0x0000000600047c82 */ /* 0x000fe20008000000 */
[----:B------:R-:W-:-:S05]  /*1190*/  UMOV UR5, URZ ;  /* 0x000000ff00057c82 */ /* 0x000fca0008000000 */
.L_x_17:
[----:B------:R-:W-:-:S09]  /*11a0*/  ULOP3.LUT UP0, URZ, UR11, 0x1, URZ, 0xc0, !UPT ;  /* 0x000000010bff7892 */ /* 0x000fd2000f80c0ff */
[----:B------:R-:W-:Y:S05]  /*11b0*/  BRA.U !UP0, `(.L_x_16) ;  /* 0x00000001082c7547 */ /* 0x000fea000b800000 */
[----:B------:R-:W-:Y:S02]  /*11c0*/  USHF.L.U32 UR7, UR4, 0x2, URZ ;  /* 0x0000000204077899 */ /* 0x000fe400080006ff */
[----:B------:R-:W-:Y:S01]  /*11d0*/  USHF.L.U64.HI UR5, UR4, 0x2, UR5 ;  /* 0x0000000204057899 */ /* 0x000fe20008010205 */
[----:B------:R-:W1:Y:S03]  /*11e0*/  LDCU.64 UR8, c[0x0][0x3a8] ;  /* 0x00007500ff0877ac */ /* 0x000e660008000a00 */
[----:B0-----:R-:W-:-:S04]  /*11f0*/  IADD3 R2, P0, PT, R4, UR7, RZ ;  /* 0x0000000704027c10 */ /* 0x001fc8000ff1e0ff */
[----:B------:R-:W-:-:S06]  /*1200*/  IADD3.X R3, PT, PT, R5, UR5, RZ, P0, !PT ;  /* 0x0000000505037c10 */ /* 0x000fcc00087fe4ff */
[----:B------:R-:W3:Y:S01]  /*1210*/  LDG.E R3, desc[UR12][R2.64] ;  /* 0x0000000c02037981 */ /* 0x000ee2000c1e1900 */
[----:B-1----:R-:W-:-:S04]  /*1220*/  UIADD3 UR4, UP0, UPT, UR7, UR8, URZ ;  /* 0x0000000807047290 */ /* 0x002fc8000ff1e0ff */
[----:B------:R-:W-:Y:S02]  /*1230*/  UIADD3.X UR5, UPT, UPT, UR5, UR9, URZ, UP0, !UPT ;  /* 0x0000000905057290 */ /* 0x000fe400087fe4ff */
[----:B------:R-:W-:-:S04]  /*1240*/  MOV R4, UR4 ;  /* 0x0000000400047c02 */ /* 0x000fc80008000f00 */
[----:B------:R-:W-:-:S05]  /*1250*/  IMAD.U32 R5, RZ, RZ, UR5 ;  /* 0x00000005ff057e24 */ /* 0x000fca000f8e00ff */
[----:B---3--:R1:W-:Y:S02]  /*1260*/  STG.E desc[UR12][R4.64], R3 ;  /* 0x0000000304007986 */ /* 0x0083e4000c10190c */
.L_x_16:
[----:B------:R-:W-:Y:S05]  /*1270*/  BSYNC.RECONVERGENT B0 ;  /* 0x0000000000007941 */ /* 0x000fea0003800200 */
.L_x_15:
[----:B01----:R-:W0:Y:S01]  /*1280*/  LDC.64 R2, c[0x0][0x3a0] ;  /* 0x0000e800ff027b82 */ /* 0x003e220000000a00 */
[----:B------:R-:W1:Y:S01]  /*1290*/  LDCU UR4, c[0x0][0x388] ;  /* 0x00007100ff0477ac */ /* 0x000e620008000800 */
[----:B0-----:R-:W3:Y:S01]  /*12a0*/  LDG.E.U8 R2, desc[UR12][R2.64] ;  /* 0x0000000c02027981 */ /* 0x001ee2000c1e1100 */
[----:B------:R-:W-:-:S05]  /*12b0*/  IMAD.IADD R9, R8, 0x1, R9 ;  /* 0x0000000108097824 */ /* 0x000fca00078e0209 */
[----:B-1----:R-:W-:Y:S02]  /*12c0*/  ISETP.GE.AND P0, PT, R9, UR4, PT ;  /* 0x0000000409007c0c */ /* 0x002fe4000bf06270 */
[----:B---3--:R-:W-:-:S13]  /*12d0*/  ISETP.EQ.AND P1, PT, R2, RZ, PT ;  /* 0x000000ff0200720c */ /* 0x008fda0003f22270 */
[----:B------:R-:W-:Y:S05]  /*12e0*/  @!P0 BRA P1, `(.L_x_2) ;  /* 0xffffffec00c88947 */ /* 0x000fea000083ffff */
[----:B------:R-:W-:Y:S05]  /*12f0*/  EXIT ;  /* 0x000000000000794d */ /* 0x000fea0003800000 */
.L_x_0:
[----:B------:R-:W-:Y:S01]  /*1300*/  UISETP.NE.AND UP0, UPT, UR5, URZ, UPT ;  /* 0x000000ff0500728c */ /* 0x000fe2000bf05270 */
[----:B------:R-:W0:Y:S08]  /*1310*/  LDCU.64 UR6, c[0x0][0x380] ;  /* 0x00007000ff0677ac */ /* 0x000e300008000a00 */
[----:B------:R-:W-:Y:S05]  /*1320*/  BRA.U UP0, `(.L_x_23) ;  /* 0x0000000100907547 */ /* 0x000fea000b800000 */
.L_x_27:
[----:B------:R-:W1:Y:S02]  /*1330*/  LDC.64 R2, c[0x0][0x398] ;  /* 0x0000e600ff027b82 */ /* 0x000e640000000a00 */
[----:B-1----:R-:W-:-:S05]  /*1340*/  IMAD.WIDE R2, R9, 0x4, R2 ;  /* 0x0000000409027825 */ /* 0x002fca00078e0202 */
[----:B--2---:R-:W2:Y:S01]  /*1350*/  LDG.E R15, desc[UR12][R2.64] ;  /* 0x0000000c020f7981 */ /* 0x004ea2000c1e1900 */
[----:B------:R-:W1:Y:S01]  /*1360*/  LDC.64 R4, c[0x0][0x3a0] ;  /* 0x0000e800ff047b82 */ /* 0x000e620000000a00 */
[----:B------:R-:W-:Y:S01]  /*1370*/  BSSY.RECONVERGENT B0, `(.L_x_24) ;  /* 0x0000014000007945 */ /* 0x000fe20003800200 */
[----:B------:R-:W-:Y:S01]  /*1380*/  HFMA2 R0, -RZ, RZ, 0, 0 ;  /* 0x00000000ff007431 */ /* 0x000fe200000001ff */
[----:B--2---:R-:W-:-:S13]  /*1390*/  ISETP.GE.AND P0, PT, R15, 0x1, PT ;  /* 0x000000010f00780c */ /* 0x004fda0003f06270 */
[----:B-1----:R-:W-:Y:S05]  /*13a0*/  @!P0 BRA `(.L_x_25) ;  /* 0x0000000000408947 */ /* 0x002fea0003800000 */
[----:B------:R-:W1:Y:S01]  /*13b0*/  LDC.64 R2, c[0x0][0x390] ;  /* 0x0000e400ff027b82 */ /* 0x000e620000000a00 */
[----:B------:R-:W-:Y:S02]  /*13c0*/  IMAD R17, R9, UR10, RZ ;  /* 0x0000000a09117c24 */ /* 0x000fe4000f8e02ff */
[----:B------:R-:W-:-:S07]  /*13d0*/  IMAD.MOV.U32 R0, RZ, RZ, RZ ;  /* 0x000000ffff007224 */ /* 0x000fce00078e00ff */
.L_x_26:
[----:B------:R-:W-:-:S04]  /*13e0*/  IMAD.IADD R7, R17, 0x1, R0 ;  /* 0x0000000111077824 */ /* 0x000fc800078e0200 */
[----:B-1----:R-:W-:-:S06]  /*13f0*/  IMAD.WIDE.U32 R6, R7, 0x4, R2 ;  /* 0x0000000407067825 */ /* 0x002fcc00078e0002 */
[----:B--2---:R-:W2:Y:S02]  /*1400*/  LDG.E R6, desc[UR12][R6.64] ;  /* 0x0000000c06067981 */ /* 0x004ea4000c1e1900 */
[----:B--2---:R-:W-:-:S04]  /*1410*/  IADD3 R11, P0, PT, R17, R6, RZ ;  /* 0x00000006110b7210 */ /* 0x004fc80007f1e0ff */
[----:B------:R-:W-:Y:S02]  /*1420*/  LEA.HI.X.SX32 R12, R6, RZ, 0x1, P0 ;  /* 0x000000ff060c7211 */ /* 0x000fe400000f0eff */
[----:B0-----:R-:W-:-:S04]  /*1430*/  LEA R10, P0, R11, UR6, 0x2 ;  /* 0x000000060b0a7c11 */ /* 0x001fc8000f8010ff */
[----:B------:R-:W-:-:S05]  /*1440*/  LEA.HI.X R11, R11, UR7, R12, 0x2, P0 ;  /* 0x000000070b0b7c11 */ /* 0x000fca00080f140c */
[----:B------:R-:W2:Y:S01]  /*1450*/  LDG.E R12, desc[UR12][R10.64] ;  /* 0x0000000c0a0c7981 */ /* 0x000ea2000c1e1900 */
[----:B------:R-:W-:-:S05]  /*1460*/  VIADD R0, R0, 0x1 ;  /* 0x0000000100007836 */ /* 0x000fca0000000000 */
[----:B------:R-:W-:Y:S02]  /*1470*/  ISETP.GE.AND P0, PT, R0, R15, PT ;  /* 0x0000000f0000720c */ /* 0x000fe40003f06270 */
[----:B--2---:R-:W-:-:S05]  /*1480*/  IADD3 R13, PT, PT, R12, 0x1, RZ ;  /* 0x000000010c0d7810 */ /* 0x004fca0007ffe0ff */
[----:B------:R2:W-:Y:S06]  /*1490*/  STG.E desc[UR12][R10.64], R13 ;  /* 0x0000000d0a007986 */ /* 0x0005ec000c10190c */
[----:B------:R-:W-:Y:S05]  /*14a0*/  @!P0 BRA `(.L_x_26) ;  /* 0xfffffffc00cc8947 */ /* 0x000fea000383ffff */
.L_x_25:
[----:B0-----:R-:W-:Y:S05]  /*14b0*/  BSYNC.RECONVERGENT B0 ;  /* 0x0000000000007941 */ /* 0x001fea0003800200 */
.L_x_24:
[----:B------:R-:W-:Y:S01]  /*14c0*/  ISETP.NE.AND P1, PT, R0, R15, PT ;  /* 0x0000000f0000720c */ /* 0x000fe20003f25270 */
[----:B------:R-:W0:-:S12]  /*14d0*/  LDCU UR4, c[0x0][0x388] ;  /* 0x00007100ff0477ac */ /* 0x000e180008000800 */
[----:B------:R-:W3:Y:S01]  /*14e0*/  @P1 LDG.E.U8 R0, desc[UR12][R4.64] ;  /* 0x0000000c04001981 */ /* 0x000ee2000c1e1100 */
[----:B------:R-:W-:Y:S01]  /*14f0*/  IMAD.MOV.U32 R2, RZ, RZ, 0x1 ;  /* 0x00000001ff027424 */ /* 0x000fe200078e00ff */
[----:B------:R-:W-:-:S04]  /*1500*/  IADD3 R9, PT, PT, R8, R9, RZ ;  /* 0x0000000908097210 */ /* 0x000fc80007ffe0ff */
[----:B------:R1:W-:Y:S01]  /*1510*/  @!P1 STG.E.U8 desc[UR12][R4.64], R2 ;  /* 0x0000000204009986 */ /* 0x0003e2000c10110c */
[----:B0-----:R-:W-:Y:S02]  /*1520*/  ISETP.LT.AND P2, PT, R9, UR4, PT ;  /* 0x0000000409007c0c */ /* 0x001fe4000bf41270 */
[----:B---3--:R-:W-:Y:S02]  /*1530*/  @P1 ISETP.EQ.AND P0, PT, R0, RZ, PT ;  /* 0x000000ff0000120c */ /* 0x008fe40003f02270 */
[----:B------:R-:W-:-:S13]  /*1540*/  @!P1 PLOP3.LUT P0, PT, PT, PT, PT, 0x8, 0x80 ;  /* 0x000000000080981c */ /* 0x000fda0003f0e170 */
[----:B-1----:R-:W-:Y:S05]  /*1550*/  @P0 BRA P2, `(.L_x_27) ;  /* 0xfffffffc00740947 */ /* 0x002fea000103ffff */
[----:B------:R-:W-:Y:S05]  /*1560*/  EXIT ;  /* 0x000000000000794d */ /* 0x000fea0003800000 */
.L_x_23:
[----:B------:R-:W-:Y:S01]  /*1570*/  I2FP.F32.S32 R0, UR5 ;  /* 0x0000000500007c45 */ /* 0x000fe20008201400 */
[----:B------:R-:W-:-:S03]  /*1580*/  UISETP.LT.U32.AND UP0, UPT, UR10, 0x1, UPT ;  /* 0x000000010a00788c */ /* 0x000fc6000bf01070 */
[----:B------:R1:W2:Y:S01]  /*1590*/  MUFU.RSQ R3, R0 ;  /* 0x0000000000037308 */ /* 0x0002a20000001400 */
[----:B------:R-:W-:Y:S01]  /*15a0*/  VIADD R2, R0, 0xf3000000 ;  /* 0xf300000000027836 */ /* 0x000fe20000000000 */
[----:B------:R-:W-:-:S04]  /*15b0*/  USEL UR11, UR10, 0x1, !UP0 ;  /* 0x000000010a0b7887 */ /* 0x000fc8000c000000 */
[----:B------:R-:W-:Y:S01]  /*15c0*/  ISETP.GT.U32.AND P0, PT, R2, 0x727fffff, PT ;  /* 0x727fffff0200780c */ /* 0x000fe20003f04070 */
[----:B0-----:R-:W-:-:S12]  /*15d0*/  ULOP3.LUT UR7, UR11, 0xfffffffc, URZ, 0xc0, !UPT ;  /* 0xfffffffc0b077892 */ /* 0x001fd8000f8ec0ff */
[----:B-12---:R-:W-:Y:S05]  /*15e0*/  @!P0 BRA `(.L_x_28) ;  /* 0x00000000000c8947 */ /* 0x006fea0003800000 */
[----:B------:R-:W-:-:S07]  /*15f0*/  MOV R4, 0x1610 ;  /* 0x0000161000047802 */ /* 0x000fce0000000f00 */
[----:B------:R-:W-:Y:S05]  /*1600*/  CALL.REL.NOINC `($__internal_0_$__cuda_sm20_sqrt_rn_f32_slowpath) ;  /* 0x0000000c00ac7944 */ /* 0x000fea0003c00000 */
[----:B------:R-:W-:Y:S05]  /*1610*/  BRA `(.L_x_29) ;  /* 0x0000000000107947 */ /* 0x000fea0003800000 */
.L_x_28:
[----:B------:R-:W-:Y:S01]  /*1620*/  FMUL.FTZ R5, R0, R3 ;  /* 0x0000000300057220 */ /* 0x000fe20000410000 */
[----:B------:R-:W-:-:S03]  /*1630*/  FMUL.FTZ R3, R3, 0.5 ;  /* 0x3f00000003037820 */ /* 0x000fc60000410000 */
[----:B------:R-:W-:-:S04]  /*1640*/  FFMA R0, -R5, R5, R0 ;  /* 0x0000000505007223 */ /* 0x000fc80000000100 */
[----:B------:R-:W-:-:S07]  /*1650*/  FFMA R0, R0, R3, R5 ;  /* 0x0000000300007223 */ /* 0x000fce0000000005 */
.L_x_29:
[----:B0-----:R-:W0:Y:S08]  /*1660*/  LDC.64 R4, c[0x0][0x398] ;  /* 0x0000e600ff047b82 */ /* 0x001e300000000a00 */
        /* <DEDUP_REMOVED lines=9> */
[----:B------:R-:W-:Y:S01]  /*1700*/  HFMA2 R11, -RZ, RZ, 0, 0 ;  /* 0x00000000ff0b7431 */ /* 0x000fe200000001ff */
[----:B------:R-:W-:-:S07]  /*1710*/  SHF.R.S32.HI R10, RZ, 0x1f, R7 ;  /* 0x0000001fff0a7819 */ /* 0x000fce0000011407 */
.L_x_39:
[----:B0-----:R-:W0:Y:S01]  /*1720*/  LDCU.64 UR4, c[0x0][0x390] ;  /* 0x00007200ff0477ac */ /* 0x001e220008000a00 */
[----:B------:R-:W-:-:S04]  /*1730*/  IADD3 R4, P0, PT, R7, R11, RZ ;  /* 0x0000000b07047210 */ /* 0x000fc80007f1e0ff */
[----:B------:R-:W-:Y:S02]  /*1740*/  LEA.HI.X.SX32 R5, R11, R10, 0x1, P0 ;  /* 0x0000000a0b057211 */ /* 0x000fe400000f0eff */
[----:B0-----:R-:W-:-:S04]  /*1750*/  LEA R14, P0, R4, UR4, 0x2 ;  /* 0x00000004040e7c11 */ /* 0x001fc8000f8010ff */
[----:B------:R-:W-:-:S05]  /*1760*/  LEA.HI.X R15, R4, UR5, R5, 0x2, P0 ;  /* 0x00000005040f7c11 */ /* 0x000fca00080f1405 */
[----:B------:R-:W2:Y:S02]  /*1770*/  LDG.E R5, desc[UR12][R14.64] ;  /* 0x0000000c0e057981 */ /* 0x000ea4000c1e1900 */
[----:B--2---:R-:W-:-:S05]  /*1780*/  IMAD.WIDE R4, R5, 0x4, R2 ;  /* 0x0000000405047825 */ /* 0x004fca00078e0202 */
[----:B------:R-:W2:Y:S01]  /*1790*/  LDG.E R12, desc[UR12][R4.64] ;  /* 0x0000000c040c7981 */ /* 0x000ea2000c1e1900 */
[----:B------:R-:W-:Y:S01]  /*17a0*/  FSETP.GT.AND P0, PT, R0, RZ, PT ;  /* 0x000000ff0000720b */ /* 0x000fe20003f04000 */
[----:B------:R-:W-:Y:S01]  /*17b0*/  BSSY.RECONVERGENT B1, `(.L_x_32) ;  /* 0x0000048000017945 */ /* 0x000fe20003800200 */
[----:B--2---:R-:W-:-:S05]  /*17c0*/  VIADD R13, R12, 0x1 ;  /* 0x000000010c0d7836 */ /* 0x004fca0000000000 */
[----:B------:R0:W-:Y:S06]  /*17d0*/  STG.E desc[UR12][R4.64], R13 ;  /* 0x0000000d04007986 */ /* 0x0001ec000c10190c */
[----:B------:R-:W-:Y:S05]  /*17e0*/  @!P0 BRA `(.L_x_33) ;  /* 0x0000000000fc8947 */ /* 0x000fea0003800000 */
[----:B0-----:R0:W2:Y:S01]  /*17f0*/  LDG.E R13, desc[UR12][R14.64] ;  /* 0x0000000c0e0d7981 */ /* 0x0010a2000c1e1900 */
[----:B------:R-:W1:Y:S02]  /*1800*/  LDC R16, c[0x0][0x3b0] ;  /* 0x0000ec00ff107b82 */ /* 0x000e640000000800 */
[----:B-1----:R-:W-:-:S04]  /*1810*/  IABS R17, R16 ;  /* 0x0000001000117213 */ /* 0x002fc80000000000 */
[----:B------:R-:W1:Y:S08]  /*1820*/  I2F.RP R20, R17 ;  /* 0x0000001100147306 */ /* 0x000e700000209400 */
[----:B-1----:R-:W1:Y:S02]  /*1830*/  MUFU.RCP R20, R20 ;  /* 0x0000001400147308 */ /* 0x002e640000001000 */
[----:B-1----:R-:W-:-:S06]  /*1840*/  VIADD R19, R20, 0xffffffe ;  /* 0x0ffffffe14137836 */ /* 0x002fcc0000000000 */
[----:B------:R-:W0:Y:S01]  /*1850*/  F2I.FTZ.U32.TRUNC.NTZ R19, R19 ;  /* 0x0000001300137305 */ /* 0x000e22000021f000 */
[----:B------:R-:W-:Y:S01]  /*1860*/  IMAD.MOV.U32 R18, RZ, RZ, RZ ;  /* 0x000000ffff127224 */ /* 0x000fe200078e00ff */
[----:B0-----:R-:W-:-:S05]  /*1870*/  IADD3 R14, PT, PT, RZ, -R19, RZ ;  /* 0x80000013ff0e7210 */ /* 0x001fca0007ffe0ff */
[----:B------:R-:W-:-:S04]  /*1880*/  IMAD R15, R14, R17, RZ ;  /* 0x000000110e0f7224 */ /* 0x000fc800078e02ff */
[----:B------:R-:W-:-:S04]  /*1890*/  IMAD.HI.U32 R21, R19, R15, R18 ;  /* 0x0000000f13157227 */ /* 0x000fc800078e0012 */
[----:B--2---:R-:W-:-:S05]  /*18a0*/  IMAD.WIDE R4, R13, 0x4, R2 ;  /* 0x000000040d047825 */ /* 0x004fca00078e0202 */
[----:B------:R0:W5:Y:S01]  /*18b0*/  LDG.E R12, desc[UR12][R4.64] ;  /* 0x0000000c040c7981 */ /* 0x000162000c1e1900 */
[----:B------:R-:W-:Y:S02]  /*18c0*/  IABS R14, R13 ;  /* 0x0000000d000e7213 */ /* 0x000fe40000000000 */
[----:B------:R-:W-:-:S03]  /*18d0*/  LOP3.LUT R23, RZ, R16, RZ, 0x33, !PT ;  /* 0x00000010ff177212 */ /* 0x000fc600078e33ff */
[----:B------:R-:W-:-:S04]  /*18e0*/  IMAD.MOV.U32 R18, RZ, RZ, R14 ;  /* 0x000000ffff127224 */ /* 0x000fc800078e000e */
[----:B------:R-:W-:-:S05]  /*18f0*/  IMAD.HI.U32 R14, R21, R18, RZ ;  /* 0x00000012150e7227 */ /* 0x000fca00078e00ff */
[----:B------:R-:W-:-:S05]  /*1900*/  IADD3 R15, PT, PT, -R14, RZ, RZ ;  /* 0x000000ff0e0f7210 */ /* 0x000fca0007ffe1ff */
[----:B------:R-:W-:Y:S01]  /*1910*/  IMAD R18, R17, R15, R18 ;  /* 0x0000000f11127224 */ /* 0x000fe200078e0212 */
[----:B------:R-:W-:-:S04]  /*1920*/  LOP3.LUT R15, R13, R16, RZ, 0x3c, !PT ;  /* 0x000000100d0f7212 */ /* 0x000fc800078e3cff */
[----:B------:R-:W-:Y:S02]  /*1930*/  ISETP.GT.U32.AND P1, PT, R17, R18, PT ;  /* 0x000000121100720c */ /* 0x000fe40003f24070 */
[----:B------:R-:W-:-:S11]  /*1940*/  ISETP.GE.AND P2, PT, R15, RZ, PT ;  /* 0x000000ff0f00720c */ /* 0x000fd60003f46270 */
[----:B------:R-:W-:Y:S02]  /*1950*/  @!P1 IMAD.IADD R18, R18, 0x1, -R17 ;  /* 0x0000000112129824 */ /* 0x000fe400078e0a11 */
[----:B------:R-:W-:-:S03]  /*1960*/  @!P1 VIADD R14, R14, 0x1 ;  /* 0x000000010e0e9836 */ /* 0x000fc60000000000 */
[----:B------:R-:W-:-:S13]  /*1970*/  ISETP.GE.U32.AND P0, PT, R18, R17, PT ;  /* 0x000000111200720c */ /* 0x000fda0003f06070 */
[----:B------:R-:W-:Y:S02]  /*1980*/  @P0 IADD3 R14, PT, PT, R14, 0x1, RZ ;  /* 0x000000010e0e0810 */ /* 0x000fe40007ffe0ff */
[----:B------:R-:W-:-:S03]  /*1990*/  ISETP.NE.AND P0, PT, R16, RZ, PT ;  /* 0x000000ff1000720c */ /* 0x000fc60003f05270 */
[----:B------:R-:W-:-:S05]  /*19a0*/  @!P2 IMAD.MOV R14, RZ, RZ, -R14 ;  /* 0x000000ffff0ea224 */ /* 0x000fca00078e0a0e */
[----:B------:R-:W-:-:S04]  /*19b0*/  SEL R15, R23, R14, !P0 ;  /* 0x0000000e170f7207 */ /* 0x000fc80004000000 */
[----:B------:R-:W-:Y:S02]  /*19c0*/  IABS R18, R15 ;  /* 0x0000000f00127213 */ /* 0x000fe40000000000 */
[----:B------:R-:W-:Y:S01]  /*19d0*/  LOP3.LUT R15, R15, R16, RZ, 0x3c, !PT ;  /* 0x000000100f0f7212 */ /* 0x000fe200078e3cff */
[----:B------:R-:W-:Y:S02]  /*19e0*/  IMAD.MOV.U32 R16, RZ, RZ, RZ ;  /* 0x000000ffff107224 */ /* 0x000fe400078e00ff */
[----:B------:R-:W-:Y:S01]  /*19f0*/  IMAD.HI.U32 R14, R21, R18, RZ ;  /* 0x00000012150e7227 */ /* 0x000fe200078e00ff */
[----:B------:R-:W-:-:S03]  /*1a00*/  ISETP.GE.AND P3, PT, R15, RZ, PT ;  /* 0x000000ff0f00720c */ /* 0x000fc60003f66270 */
[----:B------:R-:W-:-:S04]  /*1a10*/  IMAD.MOV R19, RZ, RZ, -R14 ;  /* 0x000000ffff137224 */ /* 0x000fc800078e0a0e */
[----:B------:R-:W-:-:S05]  /*1a20*/  IMAD R18, R17, R19, R18 ;  /* 0x0000001311127224 */ /* 0x000fca00078e0212 */
[----:B------:R-:W-:-:S13]  /*1a30*/  ISETP.GT.U32.AND P2, PT, R17, R18, PT ;  /* 0x000000121100720c */ /* 0x000fda0003f44070 */
[----:B------:R-:W-:Y:S01]  /*1a40*/  @!P2 IADD3 R18, PT, PT, R18, -R17, RZ ;  /* 0x800000111212a210 */ /* 0x000fe20007ffe0ff */
[----:B------:R-:W-:-:S03]  /*1a50*/  @!P2 VIADD R14, R14, 0x1 ;  /* 0x000000010e0ea836 */ /* 0x000fc60000000000 */
[----:B------:R-:W-:-:S13]  /*1a60*/  ISETP.GE.U32.AND P1, PT, R18, R17, PT ;  /* 0x000000111200720c */ /* 0x000fda0003f26070 */
[----:B------:R-:W-:-:S05]  /*1a70*/  @P1 VIADD R14, R14, 0x1 ;  /* 0x000000010e0e1836 */ /* 0x000fca0000000000 */
[----:B------:R-:W-:-:S04]  /*1a80*/  @!P3 IADD3 R14, PT, PT, -R14, RZ, RZ ;  /* 0x000000ff0e0eb210 */ /* 0x000fc80007ffe1ff */
[----:B0-----:R-:W-:-:S07]  /*1a90*/  SEL R19, R23, R14, !P0 ;  /* 0x0000000e17137207 */ /* 0x001fce0004000000 */
.L_x_37:
[----:B------:R-:W0:Y:S01]  /*1aa0*/  LDC R21, c[0x0][0x3b0] ;  /* 0x0000ec00ff157b82 */ /* 0x000e220000000800 */
[----:B------:R-:W-:Y:S01]  /*1ab0*/  BSSY.RELIABLE B2, `(.L_x_34) ;  /* 0x000000e000027945 */ /* 0x000fe20003800100 */
[----:B------:R-:W-:Y:S01]  /*1ac0*/  IMAD.IADD R20, R19, 0x1, R16 ;  /* 0x0000000113147824 */ /* 0x000fe200078e0210 */
[----:B------:R-:W-:-:S07]  /*1ad0*/  MOV R17, RZ ;  /* 0x000000ff00117202 */ /* 0x000fce0000000f00 */
.L_x_36:
[----:B0-----:R-:W-:-:S04]  /*1ae0*/  IMAD R18, R20, R21, R17 ;  /* 0x0000001514127224 */ /* 0x001fc800078e0211 */
[----:B------:R-:W-:-:S06]  /*1af0*/  IMAD.WIDE R14, R18, 0x4, R2 ;  /* 0x00000004120e7825 */ /* 0x000fcc00078e0202 */
[----:B------:R-:W2:Y:S01]  /*1b00*/  LDG.E R15, desc[UR12][R14.64] ;  /* 0x0000000c0e0f7981 */ /* 0x000ea2000c1e1900 */
[----:B------:R-:W-:-:S04]  /*1b10*/  ISETP.NE.AND P0, PT, R18, R13, PT ;  /* 0x0000000d1200720c */ /* 0x000fc80003f05270 */
[----:B--2--5:R-:W-:-:S13]  /*1b20*/  ISETP.NE.OR P0, PT, R15, R12, !P0 ;  /* 0x0000000c0f00720c */ /* 0x024fda0004705670 */
[----:B------:R-:W-:Y:S05]  /*1b30*/  @!P0 BREAK.RELIABLE B2 ;  /* 0x0000000000028942 */ /* 0x000fea0003800100 */
[----:B------:R-:W-:Y:S05]  /*1b40*/  @!P0 BRA `(.L_x_35) ;  /* 0x00000000002c8947 */ /* 0x000fea0003800000 */
[----:B------:R-:W-:-:S05]  /*1b50*/  VIADD R17, R17, 0x1 ;  /* 0x0000000111117836 */ /* 0x000fca0000000000 */
[----:B------:R-:W-:-:S04]  /*1b60*/  I2FP.F32.U32 R15, R17 ;  /* 0x00000011000f7245 */ /* 0x000fc80000201000 */
[----:B------:R-:W-:-:S13]  /*1b70*/  FSETP.GT.AND P0, PT, R0, R15, PT ;  /* 0x0000000f0000720b */ /* 0x000fda0003f04000 */
[----:B------:R-:W-:Y:S05]  /*1b80*/  @P0 BRA `(.L_x_36) ;  /* 0xfffffffc00d40947 */ /* 0x000fea000383ffff */
[----:B------:R-:W-:Y:S05]  /*1b90*/  BSYNC.RELIABLE B2 ;  /* 0x0000000000027941 */ /* 0x000fea0003800100 */
.L_x_34:
[----:B------:R-:W-:-:S05]  /*1ba0*/  VIADD R16, R16, 0x1 ;  /* 0x0000000110107836 */ /* 0x000fca0000000000 */
[----:B------:R-:W-:-:S04]  /*1bb0*/  I2FP.F32.U32 R15, R16 ;  /* 0x00000010000f7245 */ /* 0x000fc80000201000 */
[----:B------:R-:W-:-:S13]  /*1bc0*/  FSETP.GT.AND P0, PT, R0, R15, PT ;  /* 0x0000000f0000720b */ /* 0x000fda0003f04000 */
[----:B------:R-:W-:Y:S05]  /*1bd0*/  @P0 BRA `(.L_x_37) ;  /* 0xfffffffc00b00947 */ /* 0x000fea000383ffff */
.L_x_33:
[----:B------:R-:W-:Y:S01]  /*1be0*/  IADD3 R11, PT, PT, R11, 0x1, RZ ;  /* 0x000000010b0b7810 */ /* 0x000fe20007ffe0ff */
[----:B------:R-:W-:Y:S06]  /*1bf0*/  BRA `(.L_x_38) ;  /* 0x00000000000c7947 */ /* 0x000fec0003800000 */
.L_x_35:
[----:B------:R-:W-:-:S13]  /*1c00*/  ISETP.NE.AND P0, PT, R12, R21, PT ;  /* 0x000000150c00720c */ /* 0x000fda0003f05270 */
[----:B------:R0:W-:Y:S01]  /*1c10*/  @!P0 STG.E desc[UR12][R4.64], RZ ;  /* 0x000000ff04008986 */ /* 0x0001e2000c10190c */
[----:B------:R-:W-:-:S07]  /*1c20*/  @!P0 VIADD R11, R11, 0xffffffff ;  /* 0xffffffff0b0b8836 */ /* 0x000fce0000000000 */
.L_x_38:
[----:B------:R-:W-:Y:S05]  /*1c30*/  BSYNC.RECONVERGENT B1 ;  /* 0x0000000000017941 */ /* 0x000fea0003800200 */
.L_x_32:
[----:B------:R-:W-:-:S13]  /*1c40*/  ISETP.GE.AND P0, PT, R11, R6, PT ;  /* 0x000000060b00720c */ /* 0x000fda0003f06270 */
[----:B------:R-:W-:Y:S05]  /*1c50*/  @!P0 BRA `(.L_x_39) ;  /* 0xfffffff800b08947 */ /* 0x000fea000383ffff */
.L_x_31:
[----:B------:R-:W-:Y:S05]  /*1c60*/  BSYNC.RECONVERGENT B0 ;  /* 0x0000000000007941 */ /* 0x000fea0003800200 */
.L_x_30:
[----:B------:R-:W-:Y:S01]  /*1c70*/  ISETP.NE.AND P0, PT, R11, R6, PT ;  /* 0x000000060b00720c */ /* 0x000fe20003f05270 */
[----:B------:R-:W-:-:S12]  /*1c80*/  BSSY.RECONVERGENT B0, `(.L_x_40) ;  /* 0x000007b000007945 */ /* 0x000fd80003800200 */
[----:B------:R-:W-:Y:S05]  /*1c90*/  @P0 BRA `(.L_x_41) ;  /* 0x0000000400e40947 */ /* 0x000fea0003800000 */
[----:B0-----:R-:W0:Y:S01]  /*1ca0*/  LDC.64 R4, c[0x0][0x3a0] ;  /* 0x0000e800ff047b82 */ /* 0x001e220000000a00 */
[----:B------:R-:W-:Y:S01]  /*1cb0*/  IMAD.MOV.U32 R6, RZ, RZ, 0x1 ;  /* 0x00000001ff067424 */ /* 0x000fe200078e00ff */
[----:B------:R-:W-:Y:S01]  /*1cc0*/  UISETP.GE.U32.AND UP0, UPT, UR10, 0x4, UPT ;  /* 0x000000040a00788c */ /* 0x000fe2000bf06070 */
[----:B------:R-:W-:Y:S01]  /*1cd0*/  UMOV UR4, URZ ;  /* 0x000000ff00047c82 */ /* 0x000fe20008000000 */
[----:B------:R-:W-:Y:S02]  /*1ce0*/  UMOV UR5, URZ ;  /* 0x000000ff00057c82 */ /* 0x000fe40008000000 */
[----:B0-----:R0:W-:Y:S05]  /*1cf0*/  STG.E.U8 desc[UR12][R4.64], R6 ;  /* 0x0000000604007986 */ /* 0x0011ea000c10110c */
[----:B------:R-:W-:Y:S05]  /*1d00*/  BRA.U !UP0, `(.L_x_42) ;  /* 0x0000000508947547 */ /* 0x000fea000b800000 */
[----:B------:R-:W-:Y:S01]  /*1d10*/  UISETP.GT.AND UP0, UPT, UR7, URZ, UPT ;  /* 0x000000ff0700728c */ /* 0x000fe2000bf04270 */
[----:B0-----:R-:W-:-:S08]  /*1d20*/  HFMA2 R5, -RZ, RZ, 0, 0 ;  /* 0x00000000ff057431 */ /* 0x001fd000000001ff */
[----:B------:R-:W-:Y:S05]  /*1d30*/  BRA.U !UP0, `(.L_x_43) ;  /* 0x0000000508487547 */ /* 0x000fea000b800000 */
[----:B------:R-:W-:Y:S02]  /*1d40*/  IADD3 R4, PT, PT, -R5, UR7, RZ ;  /* 0x0000000705047c10 */ /* 0x000fe4000fffe1ff */
[----:B------:R-:W-:Y:S02]  /*1d50*/  PLOP3.LUT P0, PT, PT, PT, PT, 0x80, 0x8 ;  /* 0x000000000008781c */ /* 0x000fe40003f0f070 */
[----:B------:R-:W-:-:S13]  /*1d60*/  ISETP.GT.AND P1, PT, R4, 0xc, PT ;  /* 0x0000000c0400780c */ /* 0x000fda0003f24270 */
[----:B------:R-:W-:Y:S05]  /*1d70*/  @!P1 BRA `(.L_x_44) ;  /* 0x0000000000c49947 */ /* 0x000fea0003800000 */
[----:B------:R-:W-:Y:S01]  /*1d80*/  PLOP3.LUT P0, PT, PT, PT, PT, 0x8, 0x80 ;  /* 0x000000000080781c */ /* 0x000fe20003f0e170 */
[----:B------:R-:W-:-:S12]  /*1d90*/  UIADD3 UR4, UPT, UPT, UR7, -0xc, URZ ;  /* 0xfffffff407047890 */ /* 0x000fd8000fffe0ff */
.L_x_45:
        /* <DEDUP_REMOVED lines=19> */
[----:B------:R-:W-:-:S03]  /*1ed0*/  VIADD R29, R5, 0x8 ;  /* 0x00000008051d7836 */ /* 0x000fc60000000000 */
        /* <DEDUP_REMOVED lines=10> */
[----:B------:R-:W-:-:S03]  /*1f80*/  IADD3 R29, PT, PT, R5, 0xc, RZ ;  /* 0x0000000c051d7810 */ /* 0x000fc60007ffe0ff */
        /* <DEDUP_REMOVED lines=16> */
.L_x_44:
        /* <DEDUP_REMOVED lines=24> */
[----:B------:R-:W-:-:S02]  /*2210*/  PLOP3.LUT P0, PT, PT, PT, PT, 0x8, 0x80 ;  /* 0x000000000080781c */ /* 0x000fc40003f0e170 */
[----:B------:R-:W-:Y:S01]  /*2220*/  IADD3 R5, PT, PT, R5, 0x8, RZ ;  /* 0x0000000805057810 */ /* 0x000fe20007ffe0ff */
[----:B---3--:R2:W-:Y:S10]  /*2230*/  STG.E desc[UR12][R6.64+0xc], R11 ;  /* 0x00000c0b06007986 */ /* 0x0085f4000c10190c */
.L_x_46:
[----:B------:R-:W-:-:S13]  /*2240*/  ISETP.NE.OR P0, PT, R5, UR7, P0 ;  /* 0x0000000705007c0c */ /* 0x000fda0008705670 */
[----:B------:R-:W-:Y:S05]  /*2250*/  @!P0 BRA `(.L_x_47) ;  /* 0x0000000000388947 */ /* 0x000fea0003800000 */
.L_x_43:
        /* <DEDUP_REMOVED lines=14> */
.L_x_47:
[----:B------:R-:W-:Y:S01]  /*2340*/  UMOV UR4, UR7 ;  /* 0x0000000700047c82 */ /* 0x000fe20008000000 */
[----:B------:R-:W-:-:S05]  /*2350*/  UMOV UR5, URZ ;  /* 0x000000ff00057c82 */ /* 0x000fca0008000000 */
.L_x_42:
[----:B------:R-:W-:-:S09]  /*2360*/  ULOP3.LUT UP0, URZ, UR11, 0x1, URZ, 0xc0, !UPT ;  /* 0x000000010bff7892 */ /* 0x000fd2000f80c0ff */
[----:B------:R-:W-:Y:S05]  /*2370*/  BRA.U !UP0, `(.L_x_41) ;  /* 0x00000001082c7547 */ /* 0x000fea000b800000 */
[----:B------:R-:W-:Y:S02]  /*2380*/  USHF.L.U32 UR6, UR4, 0x2, URZ ;  /* 0x0000000204067899 */ /* 0x000fe400080006ff */
[----:B------:R-:W-:Y:S01]  /*2390*/  USHF.L.U64.HI UR5, UR4, 0x2, UR5 ;  /* 0x0000000204057899 */ /* 0x000fe20008010205 */
[----:B------:R-:W1:Y:S03]  /*23a0*/  LDCU.64 UR8, c[0x0][0x3a8] ;  /* 0x00007500ff0877ac */ /* 0x000e660008000a00 */
[----:B------:R-:W-:-:S04]  /*23b0*/  IADD3 R2, P0, PT, R2, UR6, RZ ;  /* 0x0000000602027c10 */ /* 0x000fc8000ff1e0ff */
[----:B------:R-:W-:-:S06]  /*23c0*/  IADD3.X R3, PT, PT, R3, UR5, RZ, P0, !PT ;  /* 0x0000000503037c10 */ /* 0x000fcc00087fe4ff */
[----:B------:R-:W3:Y:S01]  /*23d0*/  LDG.E R3, desc[UR12][R2.64] ;  /* 0x0000000c02037981 */ /* 0x000ee2000c1e1900 */
[----:B-1----:R-:W-:-:S04]  /*23e0*/  UIADD3 UR4, UP0, UPT, UR6, UR8, URZ ;  /* 0x0000000806047290 */ /* 0x002fc8000ff1e0ff */
[----:B------:R-:W-:Y:S02]  /*23f0*/  UIADD3.X UR5, UPT, UPT, UR5, UR9, URZ, UP0, !UPT ;  /* 0x0000000905057290 */ /* 0x000fe400087fe4ff */
[----:B0-----:R-:W-:-:S04]  /*2400*/  IMAD.U32 R4, RZ, RZ, UR4 ;  /* 0x00000004ff047e24 */ /* 0x001fc8000f8e00ff */
[----:B------:R-:W-:-:S05]  /*2410*/  MOV R5, UR5 ;  /* 0x0000000500057c02 */ /* 0x000fca0008000f00 */
[----:B---3--:R1:W-:Y:S02]  /*2420*/  STG.E desc[UR12][R4.64], R3 ;  /* 0x0000000304007986 */ /* 0x0083e4000c10190c */
.L_x_41:
[----:B------:R-:W-:Y:S05]  /*2430*/  BSYNC.RECONVERGENT B0 ;  /* 0x0000000000007941 */ /* 0x000fea0003800200 */
.L_x_40:
[----:B-1----:R-:W1:Y:S01]  /*2440*/  LDC.64 R2, c[0x0][0x3a0] ;  /* 0x0000e800ff027b82 */ /* 0x002e620000000a00 */
[----:B------:R-:W3:Y:S01]  /*2450*/  LDCU UR4, c[0x0][0x388] ;  /* 0x00007100ff0477ac */ /* 0x000ee20008000800 */
[----:B-1----:R-:W5:Y:S01]  /*2460*/  LDG.E.U8 R2, desc[UR12][R2.64] ;  /* 0x0000000c02027981 */ /* 0x002f62000c1e1100 */
[----:B------:R-:W-:-:S05]  /*2470*/  IMAD.IADD R9, R8, 0x1, R9 ;  /* 0x0000000108097824 */ /* 0x000fca00078e0209 */
[----:B---3--:R-:W-:Y:S02]  /*2480*/  ISETP.GE.AND P0, PT, R9, UR4, PT ;  /* 0x0000000409007c0c */ /* 0x008fe4000bf06270 */
[----:B-----5:R-:W-:-:S13]  /*2490*/  ISETP.EQ.AND P1, PT, R2, RZ, PT ;  /* 0x000000ff0200720c */ /* 0x020fda0003f22270 */
[----:B------:R-:W-:Y:S05]  /*24a0*/  @!P0 BRA P1, `(.L_x_29) ;  /* 0xfffffff0006c8947 */ /* 0x000fea000083ffff */
[----:B------:R-:W-:Y:S05]  /*24b0*/  EXIT ;  /* 0x000000000000794d */ /* 0x000fea0003800000 */
        .weak           $__internal_0_$__cuda_sm20_sqrt_rn_f32_slowpath
        .type           $__internal_0_$__cuda_sm20_sqrt_rn_f32_slowpath,@function
        .size           $__internal_0_$__cuda_sm20_sqrt_rn_f32_slowpath,(.L_x_57 - $__internal_0_$__cuda_sm20_sqrt_rn_f32_slowpath)
$__internal_0_$__cuda_sm20_sqrt_rn_f32_slowpath:
[----:B------:R-:W-:-:S13]  /*24c0*/  LOP3.LUT P0, RZ, R0, 0x7fffffff, RZ, 0xc0, !PT ;  /* 0x7fffffff00ff7812 */ /* 0x000fda000780c0ff */
[----:B------:R-:W-:Y:S01]  /*24d0*/  @!P0 IMAD.MOV.U32 R2, RZ, RZ, R0 ;  /* 0x000000ffff028224 */ /* 0x000fe200078e0000 */
[----:B------:R-:W-:Y:S06]  /*24e0*/  @!P0 BRA `(.L_x_48) ;  /* 0x0000000000448947 */ /* 0x000fec0003800000 */
[----:B------:R-:W-:-:S13]  /*24f0*/  FSETP.GEU.FTZ.AND P0, PT, R0, RZ, PT ;  /* 0x000000ff0000720b */ /* 0x000fda0003f1e000 */
[----:B------:R-:W-:Y:S01]  /*2500*/  @!P0 MOV R2, 0x7fffffff ;  /* 0x7fffffff00028802 */ /* 0x000fe20000000f00 */
[----:B------:R-:W-:Y:S06]  /*2510*/  @!P0 BRA `(.L_x_48) ;  /* 0x0000000000388947 */ /* 0x000fec0003800000 */
[----:B------:R-:W-:-:S13]  /*2520*/  FSETP.GTU.FTZ.AND P0, PT, |R0|, +INF , PT ;  /* 0x7f8000000000780b */ /* 0x000fda0003f1c200 */
[----:B------:R-:W-:Y:S01]  /*2530*/  @P0 FADD.FTZ R2, R0, 1 ;  /* 0x3f80000000020421 */ /* 0x000fe20000010000 */
[----:B------:R-:W-:Y:S06]  /*2540*/  @P0 BRA `(.L_x_48) ;  /* 0x00000000002c0947 */ /* 0x000fec0003800000 */
[----:B------:R-:W-:-:S13]  /*2550*/  FSETP.NEU.FTZ.AND P0, PT, |R0|, +INF , PT ;  /* 0x7f8000000000780b */ /* 0x000fda0003f1d200 */
[----:B------:R-:W-:Y:S01]  /*2560*/  @!P0 IMAD.MOV.U32 R2, RZ, RZ, R0 ;  /* 0x000000ffff028224 */ /* 0x000fe200078e0000 */
[----:B------:R-:W-:Y:S06]  /*2570*/  @!P0 BRA `(.L_x_48) ;  /* 0x0000000000208947 */ /* 0x000fec0003800000 */
[----:B------:R-:W-:-:S04]  /*2580*/  FFMA R0, R0, 1.84467440737095516160e+19, RZ ;  /* 0x5f80000000007823 */ /* 0x000fc800000000ff */
[----:B------:R-:W0:Y:S02]  /*2590*/  MUFU.RSQ R3, R0 ;  /* 0x0000000000037308 */ /* 0x000e240000001400 */
[----:B0-----:R-:W-:Y:S01]  /*25a0*/  FMUL.FTZ R5, R0, R3 ;  /* 0x0000000300057220 */ /* 0x001fe20000410000 */
[----:B------:R-:W-:-:S03]  /*25b0*/  FMUL.FTZ R3, R3, 0.5 ;  /* 0x3f00000003037820 */ /* 0x000fc60000410000 */
[----:B------:R-:W-:-:S04]  /*25c0*/  FADD.FTZ R2, -R5, -RZ ;  /* 0x800000ff05027221 */ /* 0x000fc80000010100 */
[----:B------:R-:W-:-:S04]  /*25d0*/  FFMA R2, R5, R2, R0 ;  /* 0x0000000205027223 */ /* 0x000fc80000000000 */
[----:B------:R-:W-:-:S04]  /*25e0*/  FFMA R2, R2, R3, R5 ;  /* 0x0000000302027223 */ /* 0x000fc80000000005 */
[----:B------:R-:W-:-:S07]  /*25f0*/  FMUL.FTZ R2, R2, 2.3283064365386962891e-10 ;  /* 0x2f80000002027820 */ /* 0x000fce0000410000 */
.L_x_48:
[----:B------:R-:W-:Y:S01]  /*2600*/  IMAD.MOV.U32 R0, RZ, RZ, R2 ;  /* 0x000000ffff007224 */ /* 0x000fe200078e0002 */
[----:B------:R-:W-:Y:S01]  /*2610*/  MOV R2, R4 ;  /* 0x0000000400027202 */ /* 0x000fe20000000f00 */
[----:B------:R-:W-:-:S04]  /*2620*/  IMAD.MOV.U32 R3, RZ, RZ, 0x0 ;  /* 0x00000000ff037424 */ /* 0x000fc800078e00ff */
[----:B------:R-:W-:Y:S05]  /*2630*/  RET.REL.NODEC R2 `(_Z13cudaBackTrackPiiS_S_PbS_i) ;  /* 0xffffffd802707950 */ /* 0x000fea0003c3ffff */
.L_x_49:
[----:B------:R-:W-:-:S00]  /*2640*/  BRA `(.L_x_49) ;  /* 0xfffffffc00fc7947 */ /* 0x000fc0000383ffff */
[----:B------:R-:W-:-:S00]  /*2650*/  NOP ;  /* 0x0000000000007918 */ /* 0x000fc00000000000 */
        /* <DEDUP_REMOVED lines=10> */
.L_x_57:


//--------------------- .text._Z7cudaBFSPiS_iS_S_S_i --------------------------
	.section	.text._Z7cudaBFSPiS_iS_S_S_i,"ax",@progbits
	.align	128
        .global         _Z7cudaBFSPiS_iS_S_S_i
        .type           _Z7cudaBFSPiS_iS_S_S_i,@function
        .size           _Z7cudaBFSPiS_iS_S_S_i,(.L_x_59 - _Z7cudaBFSPiS_iS_S_S_i)
        .other          _Z7cudaBFSPiS_iS_S_S_i,@"STO_CUDA_ENTRY STV_DEFAULT"
_Z7cudaBFSPiS_iS_S_S_i:
.text._Z7cudaBFSPiS_iS_S_S_i:
[----:B------:R-:W-:Y:S01]  /*0000*/  LDC R1, c[0x0][0x37c] ;  /* 0x0000df00ff017b82 */ /* 0x000fe20000000800 */
[----:B------:R-:W0:Y:S07]  /*0010*/  S2R R3, SR_TID.X ;  /* 0x0000000000037919 */ /* 0x000e2e0000002100 */
[----:B------:R-:W0:Y:S01]  /*0020*/  S2UR UR4, SR_CTAID.X ;  /* 0x00000000000479c3 */ /* 0x000e220000002500 */
[----:B------:R-:W1:Y:S07]  /*0030*/  LDCU UR5, c[0x0][0x390] ;  /* 0x00007200ff0577ac */ /* 0x000e6e0008000800 */
[----:B------:R-:W0:Y:S02]  /*0040*/  LDC R8, c[0x0][0x360] ;  /* 0x0000d800ff087b82 */ /* 0x000e240000000800 */
[----:B0-----:R-:W-:-:S05]  /*0050*/  IMAD R0, R8, UR4, R3 ;  /* 0x0000000408007c24 */ /* 0x001fca000f8e0203 */
[----:B-1----:R-:W-:-:S13]  /*0060*/  ISETP.GE.AND P0, PT, R0, UR5, PT ;  /* 0x0000000500007c0c */ /* 0x002fda000bf06270 */
[----:B------:R-:W-:Y:S05]  /*0070*/  @P0 EXIT ;  /* 0x000000000000094d */ /* 0x000fea0003800000 */
[----:B------:R-:W0:Y:S02]  /*0080*/  LDC R2, c[0x0][0x3b0] ;  /* 0x0000ec00ff027b82 */ /* 0x000e240000000800 */
[----:B0-----:R-:W-:-:S13]  /*0090*/  ISETP.GE.AND P0, PT, R2, 0x1, PT ;  /* 0x000000010200780c */ /* 0x001fda0003f06270 */
[----:B------:R-:W-:Y:S05]  /*00a0*/  @!P0 EXIT ;  /* 0x000000000000894d */ /* 0x000fea0003800000 */
[----:B------:R-:W0:Y:S01]  /*00b0*/  LDCU UR4, c[0x0][0x370] ;  /* 0x00006e00ff0477ac */ /* 0x000e220008000800 */
[----:B------:R-:W-:Y:S01]  /*00c0*/  BSSY.RECONVERGENT B0, `(.L_x_50) ;  /* 0x0000018000007945 */ /* 0x000fe20003800200 */
[----:B------:R-:W-:Y:S02]  /*00d0*/  IMAD.MOV.U32 R9, RZ, RZ, R0 ;  /* 0x000000ffff097224 */ /* 0x000fe400078e0000 */
[----:B------:R-:W-:Y:S01]  /*00e0*/  IMAD R0, R2, R2, RZ ;  /* 0x0000000202007224 */ /* 0x000fe200078e02ff */
[----:B------:R-:W1:Y:S01]  /*00f0*/  LDCU.64 UR6, c[0x0][0x358] ;  /* 0x00006b00ff0677ac */ /* 0x000e620008000a00 */
[----:B0-----:R-:W-:-:S07]  /*0100*/  IMAD R8, R8, UR4, RZ ;  /* 0x0000000408087c24 */ /* 0x001fce000f8e02ff */
.L_x_54:
[----:B------:R-:W0:Y:S01]  /*0110*/  LDC.64 R2, c[0x0][0x380] ;  /* 0x0000e000ff027b82 */ /* 0x000e220000000a00 */
[----:B------:R-:W-:Y:S01]  /*0120*/  IMAD R5, R9, R0, RZ ;  /* 0x0000000009057224 */ /* 0x000fe200078e02ff */
[----:B------:R-:W-:Y:S03]  /*0130*/  BSSY.RELIABLE B1, `(.L_x_51) ;  /* 0x000000b000017945 */ /* 0x000fe60003800100 */
[----:B------:R-:W-:Y:S01]  /*0140*/  IMAD.IADD R11, R5, 0x1, R0 ;  /* 0x00000001050b7824 */ /* 0x000fe200078e0200 */
[----:B------:R-:W-:-:S07]  /*0150*/  MOV R4, R5 ;  /* 0x0000000500047202 */ /* 0x000fce0000000f00 */
.L_x_53:
[----:B0-----:R-:W-:-:S06]  /*0160*/  IMAD.WIDE R6, R4, 0x4, R2 ;  /* 0x0000000404067825 */ /* 0x001fcc00078e0202 */
[----:B-1----:R-:W2:Y:S02]  /*0170*/  LDG.E R6, desc[UR6][R6.64] ;  /* 0x0000000606067981 */ /* 0x002ea4000c1e1900 */
[----:B--2---:R-:W-:-:S13]  /*0180*/  ISETP.NE.AND P0, PT, R6, 0x1, PT ;  /* 0x000000010600780c */ /* 0x004fda0003f05270 */
[----:B------:R-:W-:Y:S05]  /*0190*/  @P0 BREAK.RELIABLE B1 ;  /* 0x0000000000010942 */ /* 0x000fea0003800100 */
[----:B------:R-:W-:Y:S05]  /*01a0*/  @P0 BRA `(.L_x_52) ;  /* 0x0000000000240947 */ /* 0x000fea0003800000 */
[----:B------:R-:W-:-:S05]  /*01b0*/  VIADD R4, R4, 0x1 ;  /* 0x0000000104047836 */ /* 0x000fca0000000000 */
[----:B------:R-:W-:-:S13]  /*01c0*/  ISETP.GE.AND P0, PT, R4, R11, PT ;  /* 0x0000000b0400720c */ /* 0x000fda0003f06270 */
[----:B------:R-:W-:Y:S05]  /*01d0*/  @!P0 BRA `(.L_x_53) ;  /* 0xfffffffc00e08947 */ /* 0x000fea000383ffff */
[----:B------:R-:W-:Y:S05]  /*01e0*/  BSYNC.RELIABLE B1 ;  /* 0x0000000000017941 */ /* 0x000fea0003800100 */
.L_x_51:
[----:B------:R-:W0:Y:S01]  /*01f0*/  LDCU UR4, c[0x0][0x390] ;  /* 0x00007200ff0477ac */ /* 0x000e220008000800 */
[----:B------:R-:W-:-:S04]  /*0200*/  IADD3 R9, PT, PT, R8, R9, RZ ;  /* 0x0000000908097210 */ /* 0x000fc80007ffe0ff */
[----:B0-----:R-:W-:-:S13]  /*0210*/  ISETP.GE.AND P0, PT, R9, UR4, PT ;  /* 0x0000000409007c0c */ /* 0x001fda000bf06270 */
[----:B------:R-:W-:Y:S05]  /*0220*/  @!P0 BRA `(.L_x_54) ;  /* 0xfffffffc00b88947 */ /* 0x000fea000383ffff */
[----:B------:R-:W-:Y:S05]  /*0230*/  EXIT ;  /* 0x000000000000794d */ /* 0x000fea0003800000 */
.L_x_52:
[----:B------:R-:W-:Y:S05]  /*0240*/  BSYNC.RECONVERGENT B0 ;  /* 0x0000000000007941 */ /* 0x000fea0003800200 */
.L_x_50:
[----:B------:R-:W0:Y:S01]  /*0250*/  S2R R11, SR_LANEID ;  /* 0x00000000000b7919 */ /* 0x000e220000000000 */
[----:B------:R-:W-:Y:S01]  /*0260*/  VOTEU.ANY UR4, UPT, PT ;  /* 0x0000000000047886 */ /* 0x000fe200038e0100 */
[----:B------:R-:W1:Y:S01]  /*0270*/  LDC.64 R6, c[0x0][0x398] ;  /* 0x0000e600ff067b82 */ /* 0x000e620000000a00 */
[----:B------:R-:W0:Y:S08]  /*0280*/  FLO.U32 R8, UR4 ;  /* 0x0000000400087d00 */ /* 0x000e3000080e0000 */
[----:B------:R-:W1:Y:S01]  /*0290*/  POPC R9, UR4 ;  /* 0x0000000400097d09 */ /* 0x000e620008000000 */
[----:B0-----:R-:W-:-:S13]  /*02a0*/  ISETP.EQ.U32.AND P0, PT, R8, R11, PT ;  /* 0x0000000b0800720c */ /* 0x001fda0003f02070 */
[----:B-1----:R-:W2:Y:S01]  /*02b0*/  @P0 ATOMG.E.ADD.STRONG.GPU PT, R7, desc[UR6][R6.64], R9 ;  /* 0x80000009060709a8 */ /* 0x002ea200081ef106 */
[----:B------:R-:W0:Y:S02]  /*02c0*/  S2R R10, SR_LTMASK ;  /* 0x00000000000a7919 */ /* 0x000e240000003900 */
[----:B0-----:R-:W-:-:S06]  /*02d0*/  LOP3.LUT R10, R10, UR4, RZ, 0xc0, !PT ;  /* 0x000000040a0a7c12 */ /* 0x001fcc000f8ec0ff */
[----:B------:R-:W0:Y:S01]  /*02e0*/  POPC R10, R10 ;  /* 0x0000000a000a7309 */ /* 0x000e220000000000 */
[----:B--2---:R-:W0:Y:S02]  /*02f0*/  SHFL.IDX PT, R11, R7, R8, 0x1f ;  /* 0x00001f08070b7589 */ /* 0x004e2400000e0000 */
[----:B0-----:R-:W-:-:S05]  /*0300*/  IMAD.IADD R11, R11, 0x1, R10 ;  /* 0x000000010b0b7824 */ /* 0x001fca00078e020a */
[----:B------:R-:W-:-:S13]  /*0310*/  ISETP.GT.AND P0, PT, R11, 0x7f, PT ;  /* 0x0000007f0b00780c */ /* 0x000fda0003f04270 */
[----:B------:R-:W-:Y:S05]  /*0320*/  @P0 EXIT ;  /* 0x000000000000094d */ /* 0x000fea0003800000 */
[----:B------:R-:W0:Y:S01]  /*0330*/  LDC R6, c[0x0][0x3b0] ;  /* 0x0000ec00ff067b82 */ /* 0x000e220000000800 */
[----:B------:R-:W-:-:S04]  /*0340*/  IADD3 R15, PT, PT, -R5, R4, RZ ;  /* 0x00000004050f7210 */ /* 0x000fc80007ffe1ff */
[----:B------:R-:W-:Y:S02]  /*0350*/  IABS R12, R15 ;  /* 0x0000000f000c7213 */ /* 0x000fe40000000000 */
[----:B0-----:R-:W-:-:S04]  /*0360*/  IABS R10, R6 ;  /* 0x00000006000a7213 */ /* 0x001fc80000000000 */
[----:B------:R-:W0:Y:S08]  /*0370*/  I2F.RP R7, R10 ;  /* 0x0000000a00077306 */ /* 0x000e300000209400 */
[----:B0-----:R-:W0:Y:S02]  /*0380*/  MUFU.RCP R7, R7 ;  /* 0x0000000700077308 */ /* 0x001e240000001000 */
[----:B0-----:R-:W-:-:S06]  /*0390*/  IADD3 R8, PT, PT, R7, 0xffffffe, RZ ;  /* 0x0ffffffe07087810 */ /* 0x001fcc0007ffe0ff */
[----:B------:R0:W1:Y:S02]  /*03a0*/  F2I.FTZ.U32.TRUNC.NTZ R9, R8 ;  /* 0x0000000800097305 */ /* 0x000064000021f000 */
[----:B0-----:R-:W-:Y:S02]  /*03b0*/  IMAD.MOV.U32 R8, RZ, RZ, RZ ;  /* 0x000000ffff087224 */ /* 0x001fe400078e00ff */
[----:B-1----:R-:W-:-:S04]  /*03c0*/  IMAD.MOV R13, RZ, RZ, -R9 ;  /* 0x000000ffff0d7224 */ /* 0x002fc800078e0a09 */
[----:B------:R-:W-:-:S04]  /*03d0*/  IMAD R13, R13, R10, RZ ;  /* 0x0000000a0d0d7224 */ /* 0x000fc800078e02ff */
[----:B------:R-:W-:-:S06]  /*03e0*/  IMAD.HI.U32 R9, R9, R13, R8 ;  /* 0x0000000d09097227 */ /* 0x000fcc00078e0008 */
[----:B------:R-:W-:Y:S02]  /*03f0*/  IMAD.HI.U32 R4, R9, R12, RZ ;  /* 0x0000000c09047227 */ /* 0x000fe400078e00ff */
[----:B------:R-:W0:Y:S03]  /*0400*/  LDC.64 R8, c[0x0][0x388] ;  /* 0x0000e200ff087b82 */ /* 0x000e260000000a00 */
[----:B------:R-:W-:-:S05]  /*0410*/  IADD3 R7, PT, PT, -R4, RZ, RZ ;  /* 0x000000ff04077210 */ /* 0x000fca0007ffe1ff */
[----:B------:R-:W-:-:S05]  /*0420*/  IMAD R7, R10, R7, R12 ;  /* 0x000000070a077224 */ /* 0x000fca00078e020c */
[----:B------:R-:W-:-:S13]  /*0430*/  ISETP.GT.U32.AND P2, PT, R10, R7, PT ;  /* 0x000000070a00720c */ /* 0x000fda0003f44070 */
[----:B------:R-:W-:Y:S01]  /*0440*/  @!P2 IMAD.IADD R7, R7, 0x1, -R10 ;  /* 0x000000010707a824 */ /* 0x000fe200078e0a0a */
[----:B------:R-:W-:Y:S02]  /*0450*/  @!P2 IADD3 R4, PT, PT, R4, 0x1, RZ ;  /* 0x000000010404a810 */ /* 0x000fe40007ffe0ff */
[----:B------:R-:W-:Y:S02]  /*0460*/  ISETP.NE.AND P2, PT, R6, RZ, PT ;  /* 0x000000ff0600720c */ /* 0x000fe40003f45270 */
[----:B------:R-:W-:Y:S02]  /*0470*/  ISETP.GE.U32.AND P0, PT, R7, R10, PT ;  /* 0x0000000a0700720c */ /* 0x000fe40003f06070 */
[----:B------:R-:W-:-:S04]  /*0480*/  LOP3.LUT R7, R15, R6, RZ, 0x3c, !PT ;  /* 0x000000060f077212 */ /* 0x000fc800078e3cff */
[----:B------:R-:W-:Y:S01]  /*0490*/  ISETP.GE.AND P1, PT, R7, RZ, PT ;  /* 0x000000ff0700720c */ /* 0x000fe20003f26270 */
[----:B------:R-:W-:Y:S02]  /*04a0*/  IMAD R7, R11, R0, RZ ;  /* 0x000000000b077224 */ /* 0x000fe400078e02ff */
[----:B------:R-:W-:-:S04]  /*04b0*/  IMAD.WIDE R10, R5, 0x4, R2 ;  /* 0x00000004050a7825 */ /* 0x000fc800078e0202 */
[----:B------:R-:W-:Y:S02]  /*04c0*/  @P0 VIADD R4, R4, 0x1 ;  /* 0x0000000104040836 */ /* 0x000fe40000000000 */
[----:B------:R-:W-:-:S03]  /*04d0*/  IMAD.MOV.U32 R0, RZ, RZ, RZ ;  /* 0x000000ffff007224 */ /* 0x000fc600078e00ff */
[----:B------:R-:W-:Y:S01]  /*04e0*/  MOV R17, R4 ;  /* 0x0000000400117202 */ /* 0x000fe20000000f00 */
[----:B0-----:R-:W-:-:S04]  /*04f0*/  IMAD.WIDE R4, R7, 0x4, R8 ;  /* 0x0000000407047825 */ /* 0x001fc800078e0208 */
[----:B------:R-:W-:Y:S01]  /*0500*/  @!P1 IMAD.MOV R17, RZ, RZ, -R17 ;  /* 0x000000ffff119224 */ /* 0x000fe200078e0a11 */
[----:B------:R-:W-:-:S04]  /*0510*/  @!P2 LOP3.LUT R17, RZ, R6, RZ, 0x33, !PT ;  /* 0x00000006ff11a212 */ /* 0x000fc800078e33ff */
[----:B------:R-:W-:-:S05]  /*0520*/  IADD3 R13, PT, PT, -R17, RZ, RZ ;  /* 0x000000ff110d7210 */ /* 0x000fca0007ffe1ff */
[----:B------:R-:W-:-:S07]  /*0530*/  IMAD R6, R6, R13, R15 ;  /* 0x0000000d06067224 */ /* 0x000fce00078e020f */
.L_x_55:
[----:B0-----:R-:W2:Y:S01]  /*0540*/  LDG.E R9, desc[UR6][R10.64] ;  /* 0x000000060a097981 */ /* 0x001ea2000c1e1900 */
[----:B------:R-:W-:Y:S01]  /*0550*/  LOP3.LUT P0, RZ, R17, R6, RZ, 0xfc, !PT ;  /* 0x0000000611ff7212 */ /* 0x000fe2000780fcff */
[----:B------:R-:W-:-:S03]  /*0560*/  VIADD R6, R6, 0x1 ;  /* 0x0000000106067836 */ /* 0x000fc60000000000 */
[----:B--2---:R-:W-:Y:S01]  /*0570*/  ISETP.NE.OR P0, PT, R9, RZ, !P0 ;  /* 0x000000ff0900720c */ /* 0x004fe20004705670 */
[----:B------:R0:W-:-:S12]  /*0580*/  STG.E desc[UR6][R4.64], R9 ;  /* 0x0000000904007986 */ /* 0x0001d8000c101906 */
[----:B------:R-:W1:Y:S01]  /*0590*/  @!P0 LDC.64 R2, c[0x0][0x3a0] ;  /* 0x0000e800ff028b82 */ /* 0x000e620000000a00 */
[----:B------:R-:W-:Y:S02]  /*05a0*/  @!P0 IADD3 R13, PT, PT, R7, R0, RZ ;  /* 0x00000000070d8210 */ /* 0x000fe40007ffe0ff */
[----:B------:R-:W-:-:S03]  /*05b0*/  @!P0 IADD3 R0, PT, PT, R0, 0x1, RZ ;  /* 0x0000000100008810 */ /* 0x000fc60007ffe0ff */
[----:B-1----:R-:W-:-:S05]  /*05c0*/  @!P0 IMAD.WIDE R2, R13, 0x4, R2 ;  /* 0x000000040d028825 */ /* 0x002fca00078e0202 */
[----:B------:R0:W-:Y:S01]  /*05d0*/  @!P0 STG.E desc[UR6][R2.64], RZ ;  /* 0x000000ff02008986 */ /* 0x0001e2000c101906 */
[----:B------:R-:W-:Y:S05]  /*05e0*/  BRA `(.L_x_55) ;  /* 0xfffffffc00d47947 */ /* 0x000fea000383ffff */
.L_x_56:
        /* <DEDUP_REMOVED lines=9> */
.L_x_59:


//--------------------- .nv.shared.reserved.0     --------------------------
	.section	.nv.shared.reserved.0,"aw",@nobits
	.weak		__nv_reservedSMEM_offset_0_alias
	.size		__nv_reservedSMEM_offset_0_alias, 0, 64
	.other		__nv_reservedSMEM_offset_0_alias,@"STO_CUDA_RESERVED_SHARED STV_DEFAULT"
__nv_reservedSMEM_offset_0_alias:
	.zero		0
	.zero		64


//--------------------- .nv.constant0._Z13cudaBackTrackPiiS_S_PbS_i --------------------------
	.section	.nv.constant0._Z13cudaBackTrackPiiS_S_PbS_i,"a",@progbits
	.sectionflags	@""
	.align	4
.nv.constant0._Z13cudaBackTrackPiiS_S_PbS_i:
	.zero		948


//--------------------- .nv.constant0._Z7cudaBFSPiS_iS_S_S_i --------------------------
	.section	.nv.constant0._Z7cudaBFSPiS_iS_S_S_i,"a",@progbits
	.sectionflags	@""
	.align	4
.nv.constant0._Z7cudaBFSPiS_iS_S_S_i:
	.zero		948


//--------------------- SYMBOLS --------------------------

	.type		.nv.reservedSmem.offset0,@object
	.size		.nv.reservedSmem.offset0,0x4
